def matmul_kernel(
    a_ptr,
    b_ptr,
    c_ptr,
    M,
    N,
    K,
    stride_am,
    stride_ak,
    stride_bk,
    stride_bn,
    stride_cm,
    stride_cn,
    BLOCK_M: tl.constexpr,
    BLOCK_N: tl.constexpr,
    BLOCK_K: tl.constexpr,
    GROUP_M: tl.constexpr,
):
    pid = tl.program_id(axis=0)
    num_pid_m = tl.cdiv(M, BLOCK_M)
    num_pid_n = tl.cdiv(N, BLOCK_N)
    num_pid_in_group = GROUP_M * num_pid_n
    group_id = pid // num_pid_in_group
    first_pid_m = group_id * GROUP_M
    group_size_m = min(num_pid_m - first_pid_m, GROUP_M)
    pid_m = first_pid_m + ((pid % num_pid_in_group) % group_size_m)
    pid_n = (pid % num_pid_in_group) // group_size_m

    offs_am = (pid_m * BLOCK_M + tl.arange(0, BLOCK_M)) % M
    offs_bn = (pid_n * BLOCK_N + tl.arange(0, BLOCK_N)) % N
    offs_k = tl.arange(0, BLOCK_K)
    a_ptrs = a_ptr + offs_am[:, None] * stride_am + offs_k[None, :] * stride_ak
    b_ptrs = b_ptr + offs_k[:, None] * stride_bk + offs_bn[None, :] * stride_bn

    acc = tl.zeros((BLOCK_M, BLOCK_N), dtype=tl.float32)
    for kk in range(0, tl.cdiv(K, BLOCK_K)):
        a = tl.load(a_ptrs, mask=offs_k[None, :] < K - kk * BLOCK_K, other=0.0)
        b = tl.load(b_ptrs, mask=offs_k[:, None] < K - kk * BLOCK_K, other=0.0)
        acc = tl.dot(a, b, acc)
        a_ptrs += BLOCK_K * stride_ak
        b_ptrs += BLOCK_K * stride_bk

    c = acc.to(c_ptr.dtype.element_ty)
    offs_cm = pid_m * BLOCK_M + tl.arange(0, BLOCK_M)
    offs_cn = pid_n * BLOCK_N + tl.arange(0, BLOCK_N)
    c_ptrs = c_ptr + offs_cm[:, None] * stride_cm + offs_cn[None, :] * stride_cn
    mask = (offs_cm[:, None] < M) & (offs_cn[None, :] < N)
    tl.store(c_ptrs, c, mask=mask)

# config = {"BLOCK_K": 64, "BLOCK_M": 128, "BLOCK_N": 64, "GROUP_M": 4, "arch": "sm_100", "dtype": "fp8e4m3", "num_ctas": 1, "num_stages": 3, "num_warps": 4}
# arch = sm_100


// ===== COMPILED SASS (sm_100a) =====

	.target	sm_100a

	.elftype	@"ET_EXEC"


//--------------------- .note.nv.tkinfo           --------------------------
	.section	.note.nv.tkinfo,"",@"SHT_NOTE"
	.sectionflags	@"SHF_NOTE_NV_TKINFO"
	.tkinfo
        /*0018*/ 	.word	0x00000081
        /*0030*/ 	.string	""
        /*0030*/ 	.string	"ptxas-blackwell"
        /*0030*/ 	.string	"Cuda compilation tools, release 12.9, V12.9.86"
        /*0030*/ 	.string	"Build cuda_12.9.r12.9/compiler.36037853_0"
        /*0030*/ 	.string	"-v  -suppress-debug-info  -lineinfo  -arch sm_100a "



//--------------------- .note.nv.cuver            --------------------------
	.section	.note.nv.cuver,"",@"SHT_NOTE"
	.sectionflags	@"SHF_NOTE_NV_CUVER"
        /*0018*/ 	.short	0x0001
        /*001a*/ 	.short	0x0064
        /*001c*/ 	.short	0x0001
        /*001e*/ 	.short	0x0000
        /*0020*/ 	.short	0x0001
        /*0022*/ 	.short	0x0000


//--------------------- .nv.info                  --------------------------
	.section	.nv.info,"",@"SHT_CUDA_INFO"
	.align	4


	//----- nvinfo : EIATTR_REGCOUNT
	.align		4
        /*0000*/ 	.byte	0x04, 0x2f
        /*0002*/ 	.short	(.L_4 - .L_3)
	.align		4
.L_3:
        /*0004*/ 	.word	index@(matmul_kernel)
        /*0008*/ 	.word	0x000000ff


	//----- nvinfo : EIATTR_FRAME_SIZE
	.align		4
.L_4:
        /*000c*/ 	.byte	0x04, 0x11
        /*000e*/ 	.short	(.L_6 - .L_5)
	.align		4
.L_5:
        /*0010*/ 	.word	index@($__internal_2_$__cuda_sm10x_tcgen05_guardrail_trap_unallocated_columns_being_dealloced)
        /*0014*/ 	.word	0x00000000


	//----- nvinfo : EIATTR_FRAME_SIZE
	.align		4
.L_6:
        /*0018*/ 	.byte	0x04, 0x11
        /*001a*/ 	.short	(.L_8 - .L_7)
	.align		4
.L_7:
        /*001c*/ 	.word	index@($__internal_1_$__cuda_sm10x_tcgen05_guardrail_trap_phase_invalid_during_alloc)
        /*0020*/ 	.word	0x00000000


	//----- nvinfo : EIATTR_FRAME_SIZE
	.align		4
.L_8:
        /*0024*/ 	.byte	0x04, 0x11
        /*0026*/ 	.short	(.L_10 - .L_9)
	.align		4
.L_9:
        /*0028*/ 	.word	index@($__internal_0_$__cuda_sm10x_tcgen05_guardrail_trap_col_being_dealloced_not_returned_by_alloc)
        /*002c*/ 	.word	0x00000000


	//----- nvinfo : EIATTR_FRAME_SIZE
	.align		4
.L_10:
        /*0030*/ 	.byte	0x04, 0x11
        /*0032*/ 	.short	(.L_12 - .L_11)
	.align		4
.L_11:
        /*0034*/ 	.word	index@(matmul_kernel)
        /*0038*/ 	.word	0x00000000


	//----- nvinfo : EIATTR_MIN_STACK_SIZE
	.align		4
.L_12:
        /*003c*/ 	.byte	0x04, 0x12
        /*003e*/ 	.short	(.L_14 - .L_13)
	.align		4
.L_13:
        /*0040*/ 	.word	index@(matmul_kernel)
        /*0044*/ 	.word	0x00000000
.L_14:


//--------------------- .nv.info.matmul_kernel    --------------------------
	.section	.nv.info.matmul_kernel,"",@"SHT_CUDA_INFO"
	.sectionflags	@""
	.align	4


	//----- nvinfo : EIATTR_CUDA_API_VERSION
	.align		4
        /*0000*/ 	.byte	0x04, 0x37
        /*0002*/ 	.short	(.L_16 - .L_15)
.L_15:
        /*0004*/ 	.word	0x00000081


	//----- nvinfo : EIATTR_KPARAM_INFO
	.align		4
.L_16:
        /*0008*/ 	.byte	0x04, 0x17
        /*000a*/ 	.short	(.L_18 - .L_17)
.L_17:
        /*000c*/ 	.word	0x00000000
        /*0010*/ 	.short	0x000d
        /*0012*/ 	.short	0x0048
        /*0014*/ 	.byte	0x00, 0xf4, 0x21, 0x00


	//----- nvinfo : EIATTR_KPARAM_INFO
	.align		4
.L_18:
        /*0018*/ 	.byte	0x04, 0x17
        /*001a*/ 	.short	(.L_20 - .L_19)
.L_19:
        /*001c*/ 	.word	0x00000000
        /*0020*/ 	.short	0x000c
        /*0022*/ 	.short	0x0040
        /*0024*/ 	.byte	0x00, 0xf4, 0x21, 0x00


	//----- nvinfo : EIATTR_KPARAM_INFO
	.align		4
.L_20:
        /*0028*/ 	.byte	0x04, 0x17
        /*002a*/ 	.short	(.L_22 - .L_21)
.L_21:
        /*002c*/ 	.word	0x00000000
        /*0030*/ 	.short	0x000b
        /*0032*/ 	.short	0x0038
        /*0034*/ 	.byte	0x00, 0xf0, 0x11, 0x00


	//----- nvinfo : EIATTR_KPARAM_INFO
	.align		4
.L_22:
        /*0038*/ 	.byte	0x04, 0x17
        /*003a*/ 	.short	(.L_24 - .L_23)
.L_23:
        /*003c*/ 	.word	0x00000000
        /*0040*/ 	.short	0x000a
        /*0042*/ 	.short	0x0034
        /*0044*/ 	.byte	0x00, 0xf0, 0x11, 0x00


	//----- nvinfo : EIATTR_KPARAM_INFO
	.align		4
.L_24:
        /*0048*/ 	.byte	0x04, 0x17
        /*004a*/ 	.short	(.L_26 - .L_25)
.L_25:
        /*004c*/ 	.word	0x00000000
        /*0050*/ 	.short	0x0009
        /*0052*/ 	.short	0x0030
        /*0054*/ 	.byte	0x00, 0xf0, 0x11, 0x00


	//----- nvinfo : EIATTR_KPARAM_INFO
	.align		4
.L_26:
        /*0058*/ 	.byte	0x04, 0x17
        /*005a*/ 	.short	(.L_28 - .L_27)
.L_27:
        /*005c*/ 	.word	0x00000000
        /*0060*/ 	.short	0x0008
        /*0062*/ 	.short	0x002c
        /*0064*/ 	.byte	0x00, 0xf0, 0x11, 0x00


	//----- nvinfo : EIATTR_KPARAM_INFO
	.align		4
.L_28:
        /*0068*/ 	.byte	0x04, 0x17
        /*006a*/ 	.short	(.L_30 - .L_29)
.L_29:
        /*006c*/ 	.word	0x00000000
        /*0070*/ 	.short	0x0007
        /*0072*/ 	.short	0x0028
        /*0074*/ 	.byte	0x00, 0xf0, 0x11, 0x00


	//----- nvinfo : EIATTR_KPARAM_INFO
	.align		4
.L_30:
        /*0078*/ 	.byte	0x04, 0x17
        /*007a*/ 	.short	(.L_32 - .L_31)
.L_31:
        /*007c*/ 	.word	0x00000000
        /*0080*/ 	.short	0x0006
        /*0082*/ 	.short	0x0024
        /*0084*/ 	.byte	0x00, 0xf0, 0x11, 0x00


	//----- nvinfo : EIATTR_KPARAM_INFO
	.align		4
.L_32:
        /*0088*/ 	.byte	0x04, 0x17
        /*008a*/ 	.short	(.L_34 - .L_33)
.L_33:
        /*008c*/ 	.word	0x00000000
        /*0090*/ 	.short	0x0005
        /*0092*/ 	.short	0x0020
        /*0094*/ 	.byte	0x00, 0xf0, 0x11, 0x00


	//----- nvinfo : EIATTR_KPARAM_INFO
	.align		4
.L_34:
        /*0098*/ 	.byte	0x04, 0x17
        /*009a*/ 	.short	(.L_36 - .L_35)
.L_35:
        /*009c*/ 	.word	0x00000000
        /*00a0*/ 	.short	0x0004
        /*00a2*/ 	.short	0x001c
        /*00a4*/ 	.byte	0x00, 0xf0, 0x11, 0x00


	//----- nvinfo : EIATTR_KPARAM_INFO
	.align		4
.L_36:
        /*00a8*/ 	.byte	0x04, 0x17
        /*00aa*/ 	.short	(.L_38 - .L_37)
.L_37:
        /*00ac*/ 	.word	0x00000000
        /*00b0*/ 	.short	0x0003
        /*00b2*/ 	.short	0x0018
        /*00b4*/ 	.byte	0x00, 0xf0, 0x11, 0x00


	//----- nvinfo : EIATTR_KPARAM_INFO
	.align		4
.L_38:
        /*00b8*/ 	.byte	0x04, 0x17
        /*00ba*/ 	.short	(.L_40 - .L_39)
.L_39:
        /*00bc*/ 	.word	0x00000000
        /*00c0*/ 	.short	0x0002
        /*00c2*/ 	.short	0x0010
        /*00c4*/ 	.byte	0x00, 0xf4, 0x21, 0x00


	//----- nvinfo : EIATTR_KPARAM_INFO
	.align		4
.L_40:
        /*00c8*/ 	.byte	0x04, 0x17
        /*00ca*/ 	.short	(.L_42 - .L_41)
.L_41:
        /*00cc*/ 	.word	0x00000000
        /*00d0*/ 	.short	0x0001
        /*00d2*/ 	.short	0x0008
        /*00d4*/ 	.byte	0x00, 0xf4, 0x21, 0x00


	//----- nvinfo : EIATTR_KPARAM_INFO
	.align		4
.L_42:
        /*00d8*/ 	.byte	0x04, 0x17
        /*00da*/ 	.short	(.L_44 - .L_43)
.L_43:
        /*00dc*/ 	.word	0x00000000
        /*00e0*/ 	.short	0x0000
        /*00e2*/ 	.short	0x0000
        /*00e4*/ 	.byte	0x00, 0xf4, 0x21, 0x00


	//----- nvinfo : EIATTR_AT_ENTRY_FRAGMENTS
	.align		4
.L_44:
        /*00e8*/ 	.byte	0x04, 0x4f
        /*00ea*/ 	.short	(.L_46 - .L_45)


	//   ....[0]....
.L_45:
        /*00ec*/ 	.word	0x00000004


	//----- nvinfo : EIATTR_RESERVED_SMEM_USED
	.align		4
.L_46:
        /*00f0*/ 	.byte	0x01, 0x41
	.zero		2


	//----- nvinfo : EIATTR_SPARSE_MMA_MASK
	.align		4
        /*00f4*/ 	.byte	0x03, 0x50
        /*00f6*/ 	.short	0x0000


	//----- nvinfo : EIATTR_TCGEN05_1CTA_USED
	.align		4
        /*00f8*/ 	.byte	0x01, 0x51
	.zero		2


	//----- nvinfo : EIATTR_MAXREG_COUNT
	.align		4
        /*00fc*/ 	.byte	0x03, 0x1b
        /*00fe*/ 	.short	0x00ff


	//----- nvinfo : EIATTR_NUM_BARRIERS
	.align		4
        /*0100*/ 	.byte	0x02, 0x4c
        /*0102*/ 	.byte	0x01
	.zero		1


	//----- nvinfo : EIATTR_INT_WARP_WIDE_INSTR_OFFSETS
	.align		4
        /*0104*/ 	.byte	0x04, 0x31
        /*0106*/ 	.short	(.L_48 - .L_47)


	//   ....[0]....
.L_47:
        /*0108*/ 	.word	0x00002c40


	//   ....[1]....
        /*010c*/ 	.word	0x00002c70


	//   ....[2]....
        /*0110*/ 	.word	0x00005dd0


	//   ....[3]....
        /*0114*/ 	.word	0x0000b3e0


	//   ....[4]....
        /*0118*/ 	.word	0x0000b430


	//----- nvinfo : EIATTR_COOP_GROUP_MASK_REGIDS
	.align		4
.L_48:
        /*011c*/ 	.byte	0x04, 0x29
        /*011e*/ 	.short	(.L_50 - .L_49)


	//   ....[0]....
.L_49:
        /*0120*/ 	.word	0xffffffff


	//   ....[1]....
        /*0124*/ 	.word	0xffffffff


	//   ....[2]....
        /*0128*/ 	.word	0xffffffff


	//   ....[3]....
        /*012c*/ 	.word	0xffffffff


	//----- nvinfo : EIATTR_COOP_GROUP_INSTR_OFFSETS
	.align		4
.L_50:
        /*0130*/ 	.byte	0x04, 0x28
        /*0132*/ 	.short	(.L_52 - .L_51)


	//   ....[0]....
.L_51:
        /*0134*/ 	.word	0x00000070


	//   ....[1]....
        /*0138*/ 	.word	0x00000330


	//   ....[2]....
        /*013c*/ 	.word	0x0000b270


	//   ....[3]....
        /*0140*/ 	.word	0x0000b4e0


	//----- nvinfo : EIATTR_VRC_CTA_INIT_COUNT
	.align		4
.L_52:
        /*0144*/ 	.byte	0x02, 0x4a
        /*0146*/ 	.byte	0x80
	.zero		1


	//----- nvinfo : EIATTR_MBARRIER_INSTR_OFFSETS
	.align		4
        /*0148*/ 	.byte	0x04, 0x39
        /*014a*/ 	.short	(.L_54 - .L_53)


	//   ....[0]....
.L_53:
        /*014c*/ 	.word	0x00002e30
        /*0150*/ 	.word	0x000000ff
        /*0154*/ 	.word	0x00000000
        /*0158*/ 	.short	0x0100
        /*015a*/ 	.byte	0x0a
	.zero		1


	//   ....[1]....
        /*015c*/ 	.word	0x00005e20
        /*0160*/ 	.word	0x000000ff
        /*0164*/ 	.word	0x00006008
        /*0168*/ 	.short	0x0100
        /*016a*/ 	.byte	0x0d
	.zero		1


	//   ....[2]....
        /*016c*/ 	.word	0x000068d0
        /*0170*/ 	.word	0x000000ff
        /*0174*/ 	.word	0x00000000
        /*0178*/ 	.short	0x010a
        /*017a*/ 	.byte	0x0a
	.zero		1


	//   ....[3]....
        /*017c*/ 	.word	0x00009210
        /*0180*/ 	.word	0x000000ff
        /*0184*/ 	.word	0x00000000
        /*0188*/ 	.short	0x010a
        /*018a*/ 	.byte	0x0a
	.zero		1


	//   ....[4]....
        /*018c*/ 	.word	0x00009370
        /*0190*/ 	.word	0x000000ff
        /*0194*/ 	.word	0x00006000
        /*0198*/ 	.short	0x0108
        /*019a*/ 	.byte	0x0d
	.zero		1


	//   ....[5]....
        /*019c*/ 	.word	0x00009400
        /*01a0*/ 	.word	0x000000ff
        /*01a4*/ 	.word	0x00006008
        /*01a8*/ 	.short	0x0108
        /*01aa*/ 	.byte	0x0d
	.zero		1


	//   ....[6]....
        /*01ac*/ 	.word	0x0000b500
        /*01b0*/ 	.word	0x000000ff
        /*01b4*/ 	.word	0x00000000
        /*01b8*/ 	.short	0x010a
        /*01ba*/ 	.byte	0x0a
	.zero		1


	//   ....[7]....
        /*01bc*/ 	.word	0x0000b530
        /*01c0*/ 	.word	0x000000ff
        /*01c4*/ 	.word	0x00000000
        /*01c8*/ 	.short	0x010a
        /*01ca*/ 	.byte	0x0a
	.zero		1


	//----- nvinfo : EIATTR_NUM_MBARRIERS
	.align		4
.L_54:
        /*01cc*/ 	.byte	0x03, 0x38
        /*01ce*/ 	.short	0x0002


	//----- nvinfo : EIATTR_EXIT_INSTR_OFFSETS
	.align		4
        /*01d0*/ 	.byte	0x04, 0x1c
        /*01d2*/ 	.short	(.L_56 - .L_55)


	//   ....[0]....
.L_55:
        /*01d4*/ 	.word	0x0000b4f0


	//----- nvinfo : EIATTR_REQNTID
	.align		4
.L_56:
        /*01d8*/ 	.byte	0x04, 0x10
        /*01da*/ 	.short	(.L_58 - .L_57)
.L_57:
        /*01dc*/ 	.word	0x00000080
        /*01e0*/ 	.word	0x00000001
        /*01e4*/ 	.word	0x00000001


	//----- nvinfo : EIATTR_CRS_STACK_SIZE
	.align		4
.L_58:
        /*01e8*/ 	.byte	0x04, 0x1e
        /*01ea*/ 	.short	(.L_60 - .L_59)
.L_59:
        /*01ec*/ 	.word	0x00000000


	//----- nvinfo : EIATTR_CBANK_PARAM_SIZE
	.align		4
.L_60:
        /*01f0*/ 	.byte	0x03, 0x19
        /*01f2*/ 	.short	0x0050


	//----- nvinfo : EIATTR_PARAM_CBANK
	.align		4
        /*01f4*/ 	.byte	0x04, 0x0a
        /*01f6*/ 	.short	(.L_62 - .L_61)
	.align		4
.L_61:
        /*01f8*/ 	.word	index@(.nv.constant0.matmul_kernel)
        /*01fc*/ 	.short	0x0380
        /*01fe*/ 	.short	0x0050


	//----- nvinfo : EIATTR_SW_WAR
	.align		4
.L_62:
        /*0200*/ 	.byte	0x04, 0x36
        /*0202*/ 	.short	(.L_64 - .L_63)
.L_63:
        /*0204*/ 	.word	0x00000008
.L_64:


//--------------------- .nv.compat                --------------------------
	.section	.nv.compat,"",@"SHT_CUDA_COMPAT_INFO"
	.align	4
        /*0000*/ 	.byte	0x02, 0x02, 0x02, 0x00, 0x02, 0x05, 0x05, 0x00, 0x02, 0x03, 0x00, 0x00, 0x02, 0x06, 0x01, 0x00


//--------------------- .nv.callgraph             --------------------------
	.section	.nv.callgraph,"",@"SHT_CUDA_CALLGRAPH"
	.align	4
	.sectionentsize	8
	.align		4
        /*0000*/ 	.word	0x00000000
	.align		4
        /*0004*/ 	.word	0xffffffff
	.align		4
        /*0008*/ 	.word	0x00000000
	.align		4
        /*000c*/ 	.word	0xfffffffe
	.align		4
        /*0010*/ 	.word	0x00000000
	.align		4
        /*0014*/ 	.word	0xfffffffd
	.align		4
        /*0018*/ 	.word	0x00000000
	.align		4
        /*001c*/ 	.word	0xfffffffc


//--------------------- .text.matmul_kernel       --------------------------
	.section	.text.matmul_kernel,"ax",@progbits
	.align	128
        .global         matmul_kernel
        .type           matmul_kernel,@function
        .size           matmul_kernel,(.L_x_20 - matmul_kernel)
        .other          matmul_kernel,@"STO_CUDA_ENTRY STV_DEFAULT"
matmul_kernel:
.text.matmul_kernel:
[----:B------:R-:W0:Y:S01]  /*0000*/  LDC R1, c[0x0][0x37c] ;  /* 0x0000df00ff017b82 */ /* 0x000e220000000800 */
[----:B------:R-:W1:Y:S01]  /*0010*/  S2R R5, SR_TID.X ;  /* 0x0000000000057919 */ /* 0x000e620000002100 */
[----:B------:R-:W2:Y:S01]  /*0020*/  LDCU.64 UR26, c[0x0][0x358] ;  /* 0x00006b00ff1a77ac */ /* 0x000ea20008000a00 */
[----:B-1----:R-:W-:-:S13]  /*0030*/  ISETP.GE.U32.AND P0, PT, R5, 0x20, PT ;  /* 0x000000200500780c */ /* 0x002fda0003f06070 */
[----:B------:R-:W-:Y:S02]  /*0040*/  VOTEU.ANY UP0, P0 ;  /* 0x0000000000ff7886 */ /* 0x000fe40000000100 */
[----:B0-2---:R-:W-:Y:S05]  /*0050*/  BRA.U UP0, `(.L_x_0) ;  /* 0x0000000100b87547 */ /* 0x005fea000b800000 */
[----:B------:R-:W0:Y:S01]  /*0060*/  S2UR UR6, SR_CgaCtaId ;  /* 0x00000000000679c3 */ /* 0x000e220000008800 */
[----:B------:R-:W-:Y:S01]  /*0070*/  NOP ;  /* 0x0000000000007918 */ /* 0x000fe20000000000 */
[----:B------:R-:W-:Y:S02]  /*0080*/  UMOV UR4, 0x40 ;  /* 0x0000004000047882 */ /* 0x000fe40000000000 */
[----:B0-----:R-:W-:-:S09]  /*0090*/  ULEA UR4, UR6, UR4, 0x18 ;  /* 0x0000000406047291 */ /* 0x001fd2000f8ec0ff */
[----:B------:R-:W0:Y:S01]  /*00a0*/  LDS.U8 R0, [UR4] ;  /* 0x00000004ff007984 */ /* 0x000e220008000000 */
[----:B------:R-:W-:Y:S02]  /*00b0*/  UMOV UR4, 0x400 ;  /* 0x0000040000047882 */ /* 0x000fe40000000000 */
[----:B------:R-:W-:Y:S01]  /*00c0*/  ULEA UR4, UR6, UR4, 0x18 ;  /* 0x0000000406047291 */ /* 0x000fe2000f8ec0ff */
[----:B0-----:R-:W-:-:S13]  /*00d0*/  ISETP.NE.AND P0, PT, R0, RZ, PT ;  /* 0x000000ff0000720c */ /* 0x001fda0003f05270 */
[----:B------:R-:W-:Y:S05]  /*00e0*/  @P0 BRA `(.L_x_1) ;  /* 0x00000000007c0947 */ /* 0x000fea0003800000 */
[----:B------:R-:W-:-:S13]  /*00f0*/  ELECT P0, URZ, PT ;  /* 0x0000000000ff782f */ /* 0x000fda0003800000 */
[----:B------:R-:W-:Y:S05]  /*0100*/  @!P0 BRA `(.L_x_2) ;  /* 0x0000000000848947 */ /* 0x000fea0003800000 */
[----:B------:R-:W-:Y:S01]  /*0110*/  UMOV UR5, 0x2 ;  /* 0x0000000200057882 */ /* 0x000fe20000000000 */
[----:B------:R-:W-:Y:S02]  /*0120*/  IMAD.MOV.U32 R4, RZ, RZ, 0x1 ;  /* 0x00000001ff047424 */ /* 0x000fe400078e00ff */
[----:B------:R-:W-:Y:S02]  /*0130*/  IMAD.MOV.U32 R7, RZ, RZ, 0x3 ;  /* 0x00000003ff077424 */ /* 0x000fe400078e00ff */
[----:B------:R-:W-:Y:S04]  /*0140*/  DEPBAR.LE SB0, 0x36 ;  /* 0x00008d800000791a */ /* 0x000fe80000000000 */
[----:B------:R-:W0:Y:S02]  /*0150*/  UTCATOMSWS.FIND_AND_SET.ALIGN UP1, UR5, UR5 ;  /* 0x00000005000575e3 */ /* 0x000e240008020800 */
[----:B0-----:R-:W-:-:S04]  /*0160*/  PLOP3.LUT P0, PT, PT, PT, UP1, 0x80, 0x8 ;  /* 0x000000000008781c */ /* 0x001fc80003f0f018 */
[----:B------:R-:W-:-:S04]  /*0170*/  SEL R0, RZ, 0xffffffff, !P0 ;  /* 0xffffffffff007807 */ /* 0x000fc80004000000 */
[----:B------:R-:W-:Y:S01]  /*0180*/  ISETP.NE.AND P0, PT, R0, RZ, PT ;  /* 0x000000ff0000720c */ /* 0x000fe20003f05270 */
[----:B------:R-:W-:-:S12]  /*0190*/  IMAD.U32 R0, RZ, RZ, UR5 ;  /* 0x00000005ff007e24 */ /* 0x000fd8000f8e00ff */
[----:B------:R-:W-:Y:S05]  /*01a0*/  @P0 BRA `(.L_x_3) ;  /* 0x0000000000240947 */ /* 0x000fea0003800000 */
.L_x_4:
[----:B------:R-:W-:Y:S05]  /*01b0*/  NANOSLEEP 0x64 ;  /* 0x000000640000795d */ /* 0x000fea0003800000 */
[----:B------:R-:W-:-:S05]  /*01c0*/  UMOV UR5, 0x2 ;  /* 0x0000000200057882 */ /* 0x000fca0000000000 */
[----:B------:R-:W-:Y:S04]  /*01d0*/  DEPBAR.LE SB0, 0x36 ;  /* 0x00008d800000791a */ /* 0x000fe80000000000 */
[----:B------:R-:W0:Y:S02]  /*01e0*/  UTCATOMSWS.FIND_AND_SET.ALIGN UP1, UR5, UR5 ;  /* 0x00000005000575e3 */ /* 0x000e240008020800 */
[----:B0-----:R-:W-:-:S04]  /*01f0*/  PLOP3.LUT P0, PT, PT, PT, UP1, 0x80, 0x8 ;  /* 0x000000000008781c */ /* 0x001fc80003f0f018 */
[----:B------:R-:W-:-:S04]  /*0200*/  SEL R0, RZ, 0xffffffff, !P0 ;  /* 0xffffffffff007807 */ /* 0x000fc80004000000 */
[----:B------:R-:W-:Y:S01]  /*0210*/  ISETP.NE.AND P0, PT, R0, RZ, PT ;  /* 0x000000ff0000720c */ /* 0x000fe20003f05270 */
[----:B------:R-:W-:-:S12]  /*0220*/  IMAD.U32 R0, RZ, RZ, UR5 ;  /* 0x00000005ff007e24 */ /* 0x000fd8000f8e00ff */
[----:B------:R-:W-:Y:S05]  /*0230*/  @!P0 BRA `(.L_x_4) ;  /* 0xfffffffc00dc8947 */ /* 0x000fea000383ffff */
.L_x_3:
[C---:B------:R-:W-:Y:S01]  /*0240*/  VIADD R3, R0.reuse, 0x10 ;  /* 0x0000001000037836 */ /* 0x040fe20000000000 */
[----:B------:R-:W-:Y:S01]  /*0250*/  UMOV UR5, 0x50 ;  /* 0x0000005000057882 */ /* 0x000fe20000000000 */
[----:B------:R-:W-:Y:S01]  /*0260*/  SHF.L.U32 R2, R7, R0, RZ ;  /* 0x0000000007027219 */ /* 0x000fe200000006ff */
[----:B------:R-:W-:Y:S01]  /*0270*/  ULEA UR5, UR6, UR5, 0x18 ;  /* 0x0000000506057291 */ /* 0x000fe2000f8ec0ff */
[----:B------:R-:W-:Y:S01]  /*0280*/  IMAD.SHL.U32 R0, R0, 0x20, RZ ;  /* 0x0000002000007824 */ /* 0x000fe200078e00ff */
[----:B------:R-:W-:-:S04]  /*0290*/  SHF.L.U32 R3, R4, R3, RZ ;  /* 0x0000000304037219 */ /* 0x000fc800000006ff */
[----:B------:R-:W-:-:S05]  /*02a0*/  LOP3.LUT R2, R3, R2, RZ, 0xfc, !PT ;  /* 0x0000000203027212 */ /* 0x000fca00078efcff */
[----:B------:R0:W-:Y:S04]  /*02b0*/  ATOMS.OR RZ, [UR5], R2 ;  /* 0x00000002ffff798c */ /* 0x0001e8000b000005 */
[----:B------:R0:W-:Y:S01]  /*02c0*/  STS [UR4], R0 ;  /* 0x00000000ff007988 */ /* 0x0001e20008000804 */
[----:B------:R-:W-:Y:S05]  /*02d0*/  BRA `(.L_x_2) ;  /* 0x0000000000107947 */ /* 0x000fea0003800000 */
.L_x_1:
[----:B------:R-:W-:Y:S01]  /*02e0*/  IMAD.MOV.U32 R0, RZ, RZ, -0x1 ;  /* 0xffffffffff007424 */ /* 0x000fe200078e00ff */
[----:B------:R-:W-:-:S04]  /*02f0*/  MOV R2, 0x320 ;  /* 0x0000032000027802 */ /* 0x000fc80000000f00 */
[----:B------:R0:W-:Y:S03]  /*0300*/  STS [UR4], R0 ;  /* 0x00000000ff007988 */ /* 0x0001e60008000804 */
[----:B0-----:R-:W-:Y:S05]  /*0310*/  CALL.REL.NOINC `($__internal_1_$__cuda_sm10x_tcgen05_guardrail_trap_phase_invalid_during_alloc) ;  /* 0x000000b0009c7944 */ /* 0x001fea0003c00000 */
.L_x_2:
[----:B------:R-:W-:Y:S05]  /*0320*/  WARPSYNC.ALL ;  /* 0x0000000000007948 */ /* 0x000fea0003800000 */
[----:B------:R-:W-:Y:S01]  /*0330*/  NOP ;  /* 0x0000000000007918 */ /* 0x000fe20000000000 */
.L_x_0:
[----:B------:R-:W1:Y:S01]  /*0340*/  LDC.64 R58, c[0x0][0x398] ;  /* 0x0000e600ff3a7b82 */ /* 0x000e620000000a00 */
[----:B------:R-:W2:Y:S01]  /*0350*/  S2R R7, SR_CTAID.X ;  /* 0x0000000000077919 */ /* 0x000ea20000002500 */
[----:B------:R-:W-:Y:S01]  /*0360*/  UMOV UR13, 0x400 ;  /* 0x00000400000d7882 */ /* 0x000fe20000000000 */
[----:B------:R-:W3:Y:S01]  /*0370*/  LDCU UR4, c[0x0][0x3ac] ;  /* 0x00007580ff0477ac */ /* 0x000ee20008000800 */
[----:B------:R-:W4:Y:S04]  /*0380*/  LDCU UR7, c[0x0][0x3b0] ;  /* 0x00007600ff0777ac */ /* 0x000f280008000800 */
[----:B------:R-:W5:Y:S01]  /*0390*/  S2UR UR5, SR_CgaCtaId ;  /* 0x00000000000579c3 */ /* 0x000f620000008800 */
[----:B------:R-:W0:Y:S01]  /*03a0*/  LDCU.128 UR20, c[0x0][0x380] ;  /* 0x00007000ff1477ac */ /* 0x000e220008000c00 */
[----:B------:R-:W0:Y:S06]  /*03b0*/  LDCU UR29, c[0x0][0x3b0] ;  /* 0x00007600ff1d77ac */ /* 0x000e2c0008000800 */
[----:B------:R-:W0:Y:S01]  /*03c0*/  LDC R205, c[0x0][0x3a0] ;  /* 0x0000e800ffcd7b82 */ /* 0x000e220000000800 */
[----:B------:R-:W0:Y:S01]  /*03d0*/  LDCU UR30, c[0x0][0x3b0] ;  /* 0x00007600ff1e77ac */ /* 0x000e220008000800 */
[----:B------:R-:W0:Y:S02]  /*03e0*/  LDCU UR31, c[0x0][0x3b0] ;  /* 0x00007600ff1f77ac */ /* 0x000e240008000800 */
[----:B01----:R-:W-:Y:S01]  /*03f0*/  VIADD R0, R59, 0x3f ;  /* 0x0000003f3b007836 */ /* 0x003fe20000000000 */
[----:B------:R-:W-:-:S03]  /*0400*/  IABS R13, R58 ;  /* 0x0000003a000d7213 */ /* 0x000fc60000000000 */
[----:B------:R-:W0:Y:S01]  /*0410*/  LDC R135, c[0x0][0x3a8] ;  /* 0x0000ea00ff877b82 */ /* 0x000e220000000800 */
[----:B------:R-:W1:Y:S01]  /*0420*/  LDCU UR33, c[0x0][0x3b0] ;  /* 0x00007600ff2177ac */ /* 0x000e620008000800 */
[----:B------:R-:W-:Y:S01]  /*0430*/  SHF.R.S32.HI R3, RZ, 0x1f, R0 ;  /* 0x0000001fff037819 */ /* 0x000fe20000011400 */
[----:B------:R-:W0:Y:S03]  /*0440*/  LDCU UR9, c[0x0][0x3b0] ;  /* 0x00007600ff0977ac */ /* 0x000e260008000800 */
[----:B------:R-:W-:Y:S02]  /*0450*/  LEA.HI R3, R3, R0, RZ, 0x6 ;  /* 0x0000000003037211 */ /* 0x000fe400078f30ff */
[----:B--2---:R-:W-:Y:S01]  /*0460*/  IABS R8, R7 ;  /* 0x0000000700087213 */ /* 0x004fe20000000000 */
[----:B-----5:R-:W-:Y:S01]  /*0470*/  ULEA UR13, UR5, UR13, 0x18 ;  /* 0x0000000d050d7291 */ /* 0x020fe2000f8ec0ff */
[----:B------:R-:W-:Y:S01]  /*0480*/  SHF.R.S32.HI R3, RZ, 0x6, R3 ;  /* 0x00000006ff037819 */ /* 0x000fe20000011403 */
[----:B------:R-:W2:Y:S01]  /*0490*/  LDCU UR10, c[0x0][0x3b0] ;  /* 0x00007600ff0a77ac */ /* 0x000ea20008000800 */
[----:B------:R-:W-:-:S03]  /*04a0*/  VIADD R38, R205, 0xfffffffb ;  /* 0xfffffffbcd267836 */ /* 0x000fc60000000000 */
[----:B------:R-:W-:Y:S01]  /*04b0*/  IMAD.SHL.U32 R4, R3, 0x4, RZ ;  /* 0x0000000403047824 */ /* 0x000fe200078e00ff */
[----:B------:R-:W5:Y:S04]  /*04c0*/  LDCU UR11, c[0x0][0x3b0] ;  /* 0x00007600ff0b77ac */ /* 0x000f680008000800 */
[-C--:B------:R-:W-:Y:S01]  /*04d0*/  IABS R9, R4.reuse ;  /* 0x0000000400097213 */ /* 0x080fe20000000000 */
[----:B------:R-:W0:Y:S01]  /*04e0*/  LDCU UR14, c[0x0][0x3b0] ;  /* 0x00007600ff0e77ac */ /* 0x000e220008000800 */
[----:B------:R-:W-:Y:S02]  /*04f0*/  IABS R10, R4 ;  /* 0x00000004000a7213 */ /* 0x000fe40000000000 */
[----:B------:R-:W1:Y:S01]  /*0500*/  I2F.RP R0, R9 ;  /* 0x0000000900007306 */ /* 0x000e620000209400 */
[----:B------:R-:W0:Y:S01]  /*0510*/  LDCU UR15, c[0x0][0x3b0] ;  /* 0x00007600ff0f77ac */ /* 0x000e220008000800 */
[----:B------:R-:W0:Y:S01]  /*0520*/  LDCU UR16, c[0x0][0x3b0] ;  /* 0x00007600ff1077ac */ /* 0x000e220008000800 */
[----:B------:R-:W0:Y:S01]  /*0530*/  LDCU UR17, c[0x0][0x3b0] ;  /* 0x00007600ff1177ac */ /* 0x000e220008000800 */
[----:B------:R-:W0:Y:S04]  /*0540*/  LDCU UR18, c[0x0][0x3b0] ;  /* 0x00007600ff1277ac */ /* 0x000e280008000800 */
[----:B-1----:R-:W1:Y:S01]  /*0550*/  MUFU.RCP R0, R0 ;  /* 0x0000000000007308 */ /* 0x002e620000001000 */
[----:B------:R-:W0:Y:S01]  /*0560*/  LDCU UR19, c[0x0][0x3b0] ;  /* 0x00007600ff1377ac */ /* 0x000e220008000800 */
[----:B------:R-:W0:Y:S01]  /*0570*/  LDCU UR24, c[0x0][0x3b0] ;  /* 0x00007600ff1877ac */ /* 0x000e220008000800 */
[----:B------:R-:W0:Y:S01]  /*0580*/  LDCU UR25, c[0x0][0x3b0] ;  /* 0x00007600ff1977ac */ /* 0x000e220008000800 */
[----:B------:R-:W0:Y:S01]  /*0590*/  LDCU UR28, c[0x0][0x3b0] ;  /* 0x00007600ff1c77ac */ /* 0x000e220008000800 */
[----:B-1----:R-:W-:Y:S01]  /*05a0*/  VIADD R2, R0, 0xffffffe ;  /* 0x0ffffffe00027836 */ /* 0x002fe20000000000 */
[----:B------:R-:W1:Y:S01]  /*05b0*/  LDCU UR32, c[0x0][0x3b0] ;  /* 0x00007600ff2077ac */ /* 0x000e620008000800 */
[----:B------:R-:W-:-:S02]  /*05c0*/  IMAD.MOV R0, RZ, RZ, -R10 ;  /* 0x000000ffff007224 */ /* 0x000fc400078e0a0a */
[----:B------:R0:W1:Y:S01]  /*05d0*/  F2I.FTZ.U32.TRUNC.NTZ R3, R2 ;  /* 0x0000000200037305 */ /* 0x000062000021f000 */
[----:B------:R-:W2:Y:S01]  /*05e0*/  LDCU UR34, c[0x0][0x3b0] ;  /* 0x00007600ff2277ac */ /* 0x000ea20008000800 */
[----:B------:R-:W2:Y:S01]  /*05f0*/  LDCU UR35, c[0x0][0x3b0] ;  /* 0x00007600ff2377ac */ /* 0x000ea20008000800 */
[----:B0-----:R-:W-:Y:S01]  /*0600*/  IMAD.MOV.U32 R2, RZ, RZ, RZ ;  /* 0x000000ffff027224 */ /* 0x001fe200078e00ff */
[----:B------:R-:W0:Y:S01]  /*0610*/  LDCU UR36, c[0x0][0x3b0] ;  /* 0x00007600ff2477ac */ /* 0x000e220008000800 */
[----:B------:R-:W0:Y:S01]  /*0620*/  LDCU UR6, c[0x0][0x3a4] ;  /* 0x00007480ff0677ac */ /* 0x000e220008000800 */
[----:B-1----:R-:W-:-:S04]  /*0630*/  IMAD.MOV R6, RZ, RZ, -R3 ;  /* 0x000000ffff067224 */ /* 0x002fc800078e0a03 */
[----:B------:R-:W-:Y:S02]  /*0640*/  IMAD R11, R6, R9, RZ ;  /* 0x00000009060b7224 */ /* 0x000fe400078e02ff */
[----:B------:R-:W-:Y:S02]  /*0650*/  IMAD.MOV.U32 R6, RZ, RZ, R8 ;  /* 0x000000ffff067224 */ /* 0x000fe400078e0008 */
[----:B------:R-:W-:-:S06]  /*0660*/  IMAD.HI.U32 R3, R3, R11, R2 ;  /* 0x0000000b03037227 */ /* 0x000fcc00078e0002 */
[----:B------:R-:W-:-:S04]  /*0670*/  IMAD.HI.U32 R3, R3, R6, RZ ;  /* 0x0000000603037227 */ /* 0x000fc800078e00ff */
[----:B------:R-:W-:Y:S01]  /*0680*/  IMAD R0, R3, R0, R6 ;  /* 0x0000000003007224 */ /* 0x000fe200078e0206 */
[----:B------:R-:W-:Y:S04]  /*0690*/  BAR.SYNC.DEFER_BLOCKING 0x0 ;  /* 0x0000000000007b1d */ /* 0x000fe80000010000 */
[----:B------:R-:W-:-:S13]  /*06a0*/  ISETP.GT.U32.AND P1, PT, R9, R0, PT ;  /* 0x000000000900720c */ /* 0x000fda0003f24070 */
[----:B------:R-:W-:Y:S02]  /*06b0*/  @!P1 IMAD.IADD R0, R0, 0x1, -R9 ;  /* 0x0000000100009824 */ /* 0x000fe400078e0a09 */
[----:B------:R-:W-:Y:S01]  /*06c0*/  @!P1 VIADD R3, R3, 0x1 ;  /* 0x0000000103039836 */ /* 0x000fe20000000000 */
[----:B------:R-:W-:Y:S02]  /*06d0*/  ISETP.NE.AND P1, PT, R4, RZ, PT ;  /* 0x000000ff0400720c */ /* 0x000fe40003f25270 */
[----:B------:R-:W-:Y:S02]  /*06e0*/  ISETP.GE.U32.AND P0, PT, R0, R9, PT ;  /* 0x000000090000720c */ /* 0x000fe40003f06070 */
[----:B------:R-:W-:-:S04]  /*06f0*/  LOP3.LUT R0, R7, R4, RZ, 0x3c, !PT ;  /* 0x0000000407007212 */ /* 0x000fc800078e3cff */
[----:B------:R-:W-:Y:S01]  /*0700*/  ISETP.GE.AND P2, PT, R0, RZ, PT ;  /* 0x000000ff0000720c */ /* 0x000fe20003f46270 */
[----:B------:R-:W-:-:S06]  /*0710*/  VIADD R0, R58, 0x7f ;  /* 0x0000007f3a007836 */ /* 0x000fcc0000000000 */
[----:B------:R-:W-:-:S04]  /*0720*/  @P0 VIADD R3, R3, 0x1 ;  /* 0x0000000103030836 */ /* 0x000fc80000000000 */
[----:B------:R-:W-:Y:S01]  /*0730*/  IMAD.MOV.U32 R2, RZ, RZ, R3 ;  /* 0x000000ffff027224 */ /* 0x000fe200078e0003 */
[----:B------:R-:W-:-:S03]  /*0740*/  SHF.R.S32.HI R3, RZ, 0x1f, R0 ;  /* 0x0000001fff037819 */ /* 0x000fc60000011400 */
[----:B------:R-:W-:Y:S01]  /*0750*/  @!P2 IMAD.MOV R2, RZ, RZ, -R2 ;  /* 0x000000ffff02a224 */ /* 0x000fe200078e0a02 */
[----:B------:R-:W-:Y:S02]  /*0760*/  @!P1 LOP3.LUT R2, RZ, R4, RZ, 0x33, !PT ;  /* 0x00000004ff029212 */ /* 0x000fe400078e33ff */
[----:B------:R-:W-:-:S03]  /*0770*/  LEA.HI R3, R3, R0, RZ, 0x7 ;  /* 0x0000000003037211 */ /* 0x000fc600078f38ff */
[----:B------:R-:W-:Y:S02]  /*0780*/  IMAD.SHL.U32 R10, R2, 0x4, RZ ;  /* 0x00000004020a7824 */ /* 0x000fe400078e00ff */
[----:B------:R-:W-:-:S03]  /*0790*/  IMAD.MOV R2, RZ, RZ, -R2 ;  /* 0x000000ffff027224 */ /* 0x000fc600078e0a02 */
[----:B------:R-:W-:Y:S01]  /*07a0*/  LEA.HI.SX32 R3, R3, -R10, 0x19 ;  /* 0x8000000a03037211 */ /* 0x000fe200078fcaff */
[----:B------:R-:W-:-:S03]  /*07b0*/  IMAD R12, R4, R2, R7 ;  /* 0x00000002040c7224 */ /* 0x000fc600078e0207 */
[----:B------:R-:W-:Y:S02]  /*07c0*/  VIMNMX R15, PT, PT, R3, 0x4, PT ;  /* 0x00000004030f7848 */ /* 0x000fe40003fe0100 */
[----:B------:R-:W-:Y:S02]  /*07d0*/  IABS R11, R12 ;  /* 0x0000000c000b7213 */ /* 0x000fe40000000000 */
[-C--:B------:R-:W-:Y:S02]  /*07e0*/  IABS R9, R15.reuse ;  /* 0x0000000f00097213 */ /* 0x080fe40000000000 */
[----:B------:R-:W-:Y:S02]  /*07f0*/  IABS R4, R15 ;  /* 0x0000000f00047213 */ /* 0x000fe40000000000 */
[----:B------:R-:W1:Y:S08]  /*0800*/  I2F.RP R0, R9 ;  /* 0x0000000900007306 */ /* 0x000e700000209400 */
[----:B-1----:R-:W1:Y:S02]  /*0810*/  MUFU.RCP R0, R0 ;  /* 0x0000000000007308 */ /* 0x002e640000001000 */
[----:B-1----:R-:W-:-:S02]  /*0820*/  VIADD R3, R0, 0xffffffe ;  /* 0x0ffffffe00037836 */ /* 0x002fc40000000000 */
[----:B------:R-:W-:Y:S01]  /*0830*/  IMAD.MOV R0, RZ, RZ, -R4 ;  /* 0x000000ffff007224 */ /* 0x000fe200078e0a04 */
[----:B------:R-:W-:-:S03]  /*0840*/  IABS R4, R59 ;  /* 0x0000003b00047213 */ /* 0x000fc60000000000 */
[----:B------:R-:W1:Y:S02]  /*0850*/  F2I.FTZ.U32.TRUNC.NTZ R3, R3 ;  /* 0x0000000300037305 */ /* 0x000e64000021f000 */
[----:B-1----:R-:W-:-:S04]  /*0860*/  IMAD.MOV R6, RZ, RZ, -R3 ;  /* 0x000000ffff067224 */ /* 0x002fc800078e0a03 */
[----:B------:R-:W-:Y:S02]  /*0870*/  IMAD.MOV.U32 R2, RZ, RZ, R6 ;  /* 0x000000ffff027224 */ /* 0x000fe400078e0006 */
[----:B------:R-:W1:Y:S02]  /*0880*/  I2F.RP R6, R4 ;  /* 0x0000000400067306 */ /* 0x000e640000209400 */
[----:B------:R-:W-:Y:S02]  /*0890*/  IMAD R7, R2, R9, RZ ;  /* 0x0000000902077224 */ /* 0x000fe400078e02ff */
[----:B------:R-:W-:-:S04]  /*08a0*/  IMAD.MOV.U32 R2, RZ, RZ, RZ ;  /* 0x000000ffff027224 */ /* 0x000fc800078e00ff */
[----:B------:R-:W-:Y:S02]  /*08b0*/  IMAD.HI.U32 R2, R3, R7, R2 ;  /* 0x0000000703027227 */ /* 0x000fe400078e0002 */
[----:B------:R-:W0:Y:S04]  /*08c0*/  I2F.RP R3, R13 ;  /* 0x0000000d00037306 */ /* 0x000e280000209400 */
[----:B------:R-:W-:-:S04]  /*08d0*/  IMAD.HI.U32 R2, R2, R11, RZ ;  /* 0x0000000b02027227 */ /* 0x000fc800078e00ff */
[----:B------:R-:W-:Y:S01]  /*08e0*/  IMAD R0, R2, R0, R11 ;  /* 0x0000000002007224 */ /* 0x000fe200078e020b */
[----:B-1----:R-:W1:Y:S01]  /*08f0*/  MUFU.RCP R6, R6 ;  /* 0x0000000600067308 */ /* 0x002e620000001000 */
[----:B------:R-:W-:-:S03]  /*0900*/  SHF.R.U32.HI R11, RZ, 0x6, R5 ;  /* 0x00000006ff0b7819 */ /* 0x000fc60000011605 */
[----:B------:R-:W-:Y:S02]  /*0910*/  ISETP.GT.U32.AND P1, PT, R9, R0, PT ;  /* 0x000000000900720c */ /* 0x000fe40003f24070 */
[----:B------:R-:W-:Y:S02]  /*0920*/  SGXT.U32 R11, R11, 0x1 ;  /* 0x000000010b0b781a */ /* 0x000fe40000000000 */
[----:B0-----:R-:W0:Y:S09]  /*0930*/  MUFU.RCP R3, R3 ;  /* 0x0000000300037308 */ /* 0x001e320000001000 */
[----:B------:R-:W-:-:S02]  /*0940*/  @!P1 IMAD.IADD R0, R0, 0x1, -R9 ;  /* 0x0000000100009824 */ /* 0x000fc400078e0a09 */
[----:B-1----:R-:W-:Y:S02]  /*0950*/  VIADD R8, R6, 0xffffffe ;  /* 0x0ffffffe06087836 */ /* 0x002fe40000000000 */
[----:B------:R-:W1:Y:S01]  /*0960*/  LDS R6, [UR13] ;  /* 0x0000000dff067984 */ /* 0x000e620008000800 */
[----:B------:R-:W-:Y:S01]  /*0970*/  BAR.SYNC.DEFER_BLOCKING 0x0 ;  /* 0x0000000000007b1d */ /* 0x000fe20000010000 */
[----:B------:R-:W-:Y:S01]  /*0980*/  ISETP.GE.U32.AND P0, PT, R0, R9, PT ;  /* 0x000000090000720c */ /* 0x000fe20003f06070 */
[----:B------:R-:W-:Y:S01]  /*0990*/  @!P1 VIADD R2, R2, 0x1 ;  /* 0x0000000102029836 */ /* 0x000fe20000000000 */
[----:B------:R-:W-:Y:S01]  /*09a0*/  LOP3.LUT R0, R12, R15, RZ, 0x3c, !PT ;  /* 0x0000000f0c007212 */ /* 0x000fe200078e3cff */
[----:B0-----:R-:W-:Y:S01]  /*09b0*/  VIADD R3, R3, 0xffffffe ;  /* 0x0ffffffe03037836 */ /* 0x001fe20000000000 */
[----:B------:R-:W-:Y:S01]  /*09c0*/  ISETP.NE.AND P1, PT, R15, RZ, PT ;  /* 0x000000ff0f00720c */ /* 0x000fe20003f25270 */
[----:B------:R-:W-:Y:S01]  /*09d0*/  F2I.FTZ.U32.TRUNC.NTZ R9, R8 ;  /* 0x0000000800097305 */ /* 0x000fe2000021f000 */
[----:B------:R-:W-:-:S07]  /*09e0*/  ISETP.GE.AND P2, PT, R0, RZ, PT ;  /* 0x000000ff0000720c */ /* 0x000fce0003f46270 */
[----:B------:R-:W-:Y:S01]  /*09f0*/  @P0 VIADD R2, R2, 0x1 ;  /* 0x0000000102020836 */ /* 0x000fe20000000000 */
[----:B------:R0:W2:Y:S03]  /*0a00*/  F2I.FTZ.U32.TRUNC.NTZ R7, R3 ;  /* 0x0000000300077305 */ /* 0x0000a6000021f000 */
[----:B------:R-:W-:-:S04]  /*0a10*/  IMAD.MOV.U32 R0, RZ, RZ, R2 ;  /* 0x000000ffff007224 */ /* 0x000fc800078e0002 */
[----:B------:R-:W-:Y:S01]  /*0a20*/  @!P2 IMAD.MOV R0, RZ, RZ, -R0 ;  /* 0x000000ffff00a224 */ /* 0x000fe200078e0a00 */
[----:B------:R-:W-:Y:S02]  /*0a30*/  @!P1 LOP3.LUT R0, RZ, R15, RZ, 0x33, !PT ;  /* 0x0000000fff009212 */ /* 0x000fe400078e33ff */
[----:B0-----:R-:W-:-:S03]  /*0a40*/  LOP3.LUT R3, R5, 0x7f, RZ, 0xc0, !PT ;  /* 0x0000007f05037812 */ /* 0x001fc600078ec0ff */
[----:B------:R-:W-:Y:S02]  /*0a50*/  IMAD.MOV R2, RZ, RZ, -R0 ;  /* 0x000000ffff027224 */ /* 0x000fe400078e0a00 */
[----:B------:R-:W-:Y:S02]  /*0a60*/  IMAD.SHL.U32 R0, R0, 0x40, RZ ;  /* 0x0000004000007824 */ /* 0x000fe400078e00ff */
[----:B------:R-:W-:Y:S01]  /*0a70*/  IMAD R2, R15, R2, R12 ;  /* 0x000000020f027224 */ /* 0x000fe200078e020c */
[----:B------:R-:W-:Y:S01]  /*0a80*/  SHF.R.U32.HI R12, RZ, 0x5, R5 ;  /* 0x00000005ff0c7819 */ /* 0x000fe20000011605 */
[----:B--2---:R-:W-:Y:S01]  /*0a90*/  IMAD.MOV R8, RZ, RZ, -R7 ;  /* 0x000000ffff087224 */ /* 0x004fe200078e0a07 */
[----:B------:R-:W-:Y:S01]  /*0aa0*/  LOP3.LUT R11, R0, R11, RZ, 0xfc, !PT ;  /* 0x0000000b000b7212 */ /* 0x000fe200078efcff */
[--C-:B------:R-:W-:Y:S01]  /*0ab0*/  IMAD.MOV R15, RZ, RZ, -R9.reuse ;  /* 0x000000ffff0f7224 */ /* 0x100fe200078e0a09 */
[----:B------:R-:W-:Y:S01]  /*0ac0*/  R2UR UR8, R12 ;  /* 0x000000000c0872ca */ /* 0x000fe200000e0000 */
[----:B------:R-:W-:Y:S01]  /*0ad0*/  IMAD.IADD R2, R10, 0x1, R2 ;  /* 0x000000010a027824 */ /* 0x000fe200078e0202 */
[----:B------:R-:W-:Y:S01]  /*0ae0*/  LOP3.LUT R14, R11, 0x2, RZ, 0xfc, !PT ;  /* 0x000000020b0e7812 */ /* 0x000fe200078efcff */
[----:B------:R-:W-:Y:S01]  /*0af0*/  IMAD.MOV.U32 R10, RZ, RZ, R8 ;  /* 0x000000ffff0a7224 */ /* 0x000fe200078e0008 */
[----:B-1----:R-:W-:Y:S01]  /*0b00*/  R2UR UR12, R6 ;  /* 0x00000000060c72ca */ /* 0x002fe200000e0000 */
[----:B------:R-:W-:Y:S01]  /*0b10*/  IMAD R15, R15, R4, RZ ;  /* 0x000000040f0f7224 */ /* 0x000fe200078e02ff */
[----:B------:R-:W-:Y:S01]  /*0b20*/  IABS R12, R14 ;  /* 0x0000000e000c7213 */ /* 0x000fe20000000000 */
[----:B------:R-:W-:Y:S01]  /*0b30*/  IMAD.MOV.U32 R8, RZ, RZ, RZ ;  /* 0x000000ffff087224 */ /* 0x000fe200078e00ff */
[----:B------:R-:W-:Y:S01]  /*0b40*/  ISETP.GE.AND P0, PT, R14, RZ, PT ;  /* 0x000000ff0e00720c */ /* 0x000fe20003f06270 */
[----:B------:R-:W-:Y:S01]  /*0b50*/  IMAD.MOV.U32 R6, RZ, RZ, RZ ;  /* 0x000000ffff067224 */ /* 0x000fe200078e00ff */
[----:B------:R-:W-:Y:S01]  /*0b60*/  LOP3.LUT R14, R11, 0x6, RZ, 0xfc, !PT ;  /* 0x000000060b0e7812 */ /* 0x000fe200078efcff */
[----:B------:R-:W-:Y:S01]  /*0b70*/  IMAD.HI.U32 R8, R9, R15, R8 ;  /* 0x0000000f09087227 */ /* 0x000fe200078e0008 */
[----:B------:R-:W-:-:S02]  /*0b80*/  LOP3.LUT R16, R11, 0x8, RZ, 0xfc, !PT ;  /* 0x000000080b107812 */ /* 0x000fc400078efcff */
[----:B------:R-:W-:Y:S01]  /*0b90*/  IABS R17, R14 ;  /* 0x0000000e00117213 */ /* 0x000fe20000000000 */
[----:B------:R-:W-:Y:S01]  /*0ba0*/  IMAD R9, R10, R13, RZ ;  /* 0x0000000d0a097224 */ /* 0x000fe200078e02ff */
[----:B------:R-:W-:Y:S01]  /*0bb0*/  IABS R19, R16 ;  /* 0x0000001000137213 */ /* 0x000fe20000000000 */
[----:B------:R-:W-:Y:S01]  /*0bc0*/  IMAD.MOV.U32 R15, RZ, RZ, R12 ;  /* 0x000000ffff0f7224 */ /* 0x000fe200078e000c */
[----:B------:R-:W-:Y:S01]  /*0bd0*/  LOP3.LUT R18, R11, 0xa, RZ, 0xfc, !PT ;  /* 0x0000000a0b127812 */ /* 0x000fe200078efcff */
[----:B------:R-:W-:Y:S01]  /*0be0*/  IMAD.HI.U32 R6, R7, R9, R6 ;  /* 0x0000000907067227 */ /* 0x000fe200078e0006 */
[----:B------:R-:W-:Y:S02]  /*0bf0*/  LOP3.LUT R9, R11, 0x4, RZ, 0xfc, !PT ;  /* 0x000000040b097812 */ /* 0x000fe400078efcff */
[----:B------:R-:W-:Y:S01]  /*0c00*/  IABS R21, R18 ;  /* 0x0000001200157213 */ /* 0x000fe20000000000 */
[----:B------:R-:W-:Y:S01]  /*0c10*/  IMAD.HI.U32 R7, R8, R15, RZ ;  /* 0x0000000f08077227 */ /* 0x000fe200078e00ff */
[----:B------:R-:W-:-:S02]  /*0c20*/  IABS R12, R9 ;  /* 0x00000009000c7213 */ /* 0x000fc40000000000 */
[----:B------:R-:W-:Y:S01]  /*0c30*/  ISETP.GE.AND P6, PT, R9, RZ, PT ;  /* 0x000000ff0900720c */ /* 0x000fe20003fc6270 */
[----:B------:R-:W-:Y:S01]  /*0c40*/  IMAD R2, R2, 0x80, R3 ;  /* 0x0000008002027824 */ /* 0x000fe200078e0203 */
[C---:B------:R-:W-:Y:S01]  /*0c50*/  LOP3.LUT R20, R11.reuse, 0xc, RZ, 0xfc, !PT ;  /* 0x0000000c0b147812 */ /* 0x040fe200078efcff */
[----:B------:R-:W-:Y:S01]  /*0c60*/  IMAD.MOV R7, RZ, RZ, -R7 ;  /* 0x000000ffff077224 */ /* 0x000fe200078e0a07 */
[----:B------:R-:W-:Y:S02]  /*0c70*/  LOP3.LUT R24, R11, 0x10, RZ, 0xfc, !PT ;  /* 0x000000100b187812 */ /* 0x000fe400078efcff */
[----:B------:R-:W-:Y:S01]  /*0c80*/  IABS R10, R2 ;  /* 0x00000002000a7213 */ /* 0x000fe20000000000 */
[----:B------:R-:W-:Y:S01]  /*0c90*/  IMAD R9, R4, R7, R15 ;  /* 0x0000000704097224 */ /* 0x000fe200078e020f */
[----:B------:R-:W-:Y:S01]  /*0ca0*/  IABS R23, R20 ;  /* 0x0000001400177213 */ /* 0x000fe20000000000 */
[----:B------:R-:W-:Y:S01]  /*0cb0*/  IMAD.MOV.U32 R15, RZ, RZ, R12 ;  /* 0x000000ffff0f7224 */ /* 0x000fe200078e000c */
[----:B------:R-:W-:Y:S01]  /*0cc0*/  IABS R27, R24 ;  /* 0x00000018001b7213 */ /* 0x000fe20000000000 */
[----:B------:R-:W-:Y:S01]  /*0cd0*/  IMAD.HI.U32 R6, R6, R10, RZ ;  /* 0x0000000a06067227 */ /* 0x000fe200078e00ff */
[----:B------:R-:W-:-:S02]  /*0ce0*/  ISETP.GT.U32.AND P2, PT, R4, R9, PT ;  /* 0x000000090400720c */ /* 0x000fc40003f44070 */
[C---:B------:R-:W-:Y:S01]  /*0cf0*/  LOP3.LUT R26, R11.reuse, 0x36, RZ, 0xfc, !PT ;  /* 0x000000360b1a7812 */ /* 0x040fe200078efcff */
[----:B------:R-:W-:Y:S01]  /*0d00*/  IMAD.HI.U32 R7, R8, R15, RZ ;  /* 0x0000000f08077227 */ /* 0x000fe200078e00ff */
[----:B------:R-:W-:Y:S02]  /*0d10*/  LOP3.LUT R28, R11, 0x38, RZ, 0xfc, !PT ;  /* 0x000000380b1c7812 */ /* 0x000fe400078efcff */
[----:B------:R-:W-:Y:S01]  /*0d20*/  IABS R65, R26 ;  /* 0x0000001a00417213 */ /* 0x000fe20000000000 */
[----:B------:R-:W-:Y:S01]  /*0d30*/  IMAD.MOV R6, RZ, RZ, -R6 ;  /* 0x000000ffff067224 */ /* 0x000fe200078e0a06 */
[----:B------:R-:W-:Y:S01]  /*0d40*/  IABS R67, R11 ;  /* 0x0000000b00437213 */ /* 0x000fe20000000000 */
[----:B------:R-:W-:Y:S01]  /*0d50*/  IMAD.MOV R7, RZ, RZ, -R7 ;  /* 0x000000ffff077224 */ /* 0x000fe200078e0a07 */
[----:B------:R-:W-:Y:S01]  /*0d60*/  IABS R69, R28 ;  /* 0x0000001c00457213 */ /* 0x000fe20000000000 */
[----:B------:R-:W-:Y:S01]  /*0d70*/  IMAD R6, R13, R6, R10 ;  /* 0x000000060d067224 */ /* 0x000fe200078e020a */
[----:B------:R-:W-:Y:S01]  /*0d80*/  LOP3.LUT R30, R11, 0x3a, RZ, 0xfc, !PT ;  /* 0x0000003a0b1e7812 */ /* 0x000fe200078efcff */
[----:B------:R-:W-:Y:S01]  /*0d90*/  IMAD R15, R4, R7, R15 ;  /* 0x00000007040f7224 */ /* 0x000fe200078e020f */
[----:B------:R-:W-:Y:S01]  /*0da0*/  LEA.HI R7, R5, R0, RZ, 0x1a ;  /* 0x0000000005077211 */ /* 0x000fe200078fd0ff */
[----:B------:R-:W-:Y:S01]  /*0db0*/  IMAD.HI.U32 R10, R8, R17, RZ ;  /* 0x00000011080a7227 */ /* 0x000fe200078e00ff */
[----:B------:R-:W-:-:S02]  /*0dc0*/  ISETP.GT.U32.AND P1, PT, R13, R6, PT ;  /* 0x000000060d00720c */ /* 0x000fc40003f24070 */
[----:B------:R-:W-:Y:S01]  /*0dd0*/  ISETP.GT.U32.AND P3, PT, R4, R15, PT ;  /* 0x0000000f0400720c */ /* 0x000fe20003f64070 */
[----:B------:R-:W-:-:S04]  /*0de0*/  IMAD.HI.U32 R12, R8, R19, RZ ;  /* 0x00000013080c7227 */ /* 0x000fc800078e00ff */
[----:B------:R-:W-:Y:S02]  /*0df0*/  IMAD.MOV R10, RZ, RZ, -R10 ;  /* 0x000000ffff0a7224 */ /* 0x000fe400078e0a0a */
[----:B------:R-:W-:Y:S02]  /*0e00*/  IMAD.MOV R12, RZ, RZ, -R12 ;  /* 0x000000ffff0c7224 */ /* 0x000fe400078e0a0c */
[----:B------:R-:W-:Y:S02]  /*0e10*/  IMAD R17, R4, R10, R17 ;  /* 0x0000000a04117224 */ /* 0x000fe400078e0211 */
[----:B------:R-:W-:-:S04]  /*0e20*/  IMAD.HI.U32 R10, R8, R21, RZ ;  /* 0x00000015080a7227 */ /* 0x000fc800078e00ff */
[----:B------:R-:W-:Y:S02]  /*0e30*/  IMAD R19, R4, R12, R19 ;  /* 0x0000000c04137224 */ /* 0x000fe400078e0213 */
[----:B------:R-:W-:Y:S02]  /*0e40*/  @!P1 IMAD.IADD R6, R6, 0x1, -R13 ;  /* 0x0000000106069824 */ /* 0x000fe400078e0a0d */
[----:B------:R-:W-:Y:S01]  /*0e50*/  @!P3 IMAD.IADD R15, R15, 0x1, -R4 ;  /* 0x000000010f0fb824 */ /* 0x000fe200078e0a04 */
[C---:B------:R-:W-:Y:S01]  /*0e60*/  ISETP.GT.U32.AND P3, PT, R4.reuse, R17, PT ;  /* 0x000000110400720c */ /* 0x040fe20003f64070 */
[----:B------:R-:W-:Y:S01]  /*0e70*/  IMAD.MOV R12, RZ, RZ, -R10 ;  /* 0x000000ffff0c7224 */ /* 0x000fe200078e0a0a */
[----:B------:R-:W-:Y:S01]  /*0e80*/  ISETP.GT.U32.AND P1, PT, R4, R19, PT ;  /* 0x000000130400720c */ /* 0x000fe20003f24070 */
[----:B------:R-:W-:Y:S01]  /*0e90*/  IMAD.HI.U32 R10, R8, R23, RZ ;  /* 0x00000017080a7227 */ /* 0x000fe200078e00ff */
[----:B------:R-:W-:-:S03]  /*0ea0*/  ISETP.GT.U32.AND P4, PT, R4, R15, PT ;  /* 0x0000000f0400720c */ /* 0x000fc60003f84070 */
[----:B------:R-:W-:Y:S01]  /*0eb0*/  @!P2 IMAD.IADD R9, R9, 0x1, -R4 ;  /* 0x000000010909a824 */ /* 0x000fe200078e0a04 */
[----:B------:R-:W-:Y:S01]  /*0ec0*/  ISETP.GT.U32.AND P2, PT, R13, R6, PT ;  /* 0x000000060d00720c */ /* 0x000fe20003f44070 */
[----:B------:R-:W-:Y:S02]  /*0ed0*/  VIADD R22, R7, 0xe ;  /* 0x0000000e07167836 */ /* 0x000fe40000000000 */
[----:B------:R-:W-:Y:S01]  /*0ee0*/  IMAD.MOV R10, RZ, RZ, -R10 ;  /* 0x000000ffff0a7224 */ /* 0x000fe200078e0a0a */
[C---:B------:R-:W-:Y:S01]  /*0ef0*/  ISETP.GT.U32.AND P5, PT, R4.reuse, R9, PT ;  /* 0x000000090400720c */ /* 0x040fe20003fa4070 */
[C---:B------:R-:W-:Y:S01]  /*0f00*/  IMAD R21, R4.reuse, R12, R21 ;  /* 0x0000000c04157224 */ /* 0x040fe200078e0215 */
[----:B------:R-:W-:Y:S01]  /*0f10*/  IABS R25, R22 ;  /* 0x0000001600197213 */ /* 0x000fe20000000000 */
[----:B------:R-:W-:Y:S02]  /*0f20*/  IMAD R23, R4, R10, R23 ;  /* 0x0000000a04177224 */ /* 0x000fe400078e0217 */
[----:B------:R-:W-:-:S02]  /*0f30*/  @!P3 IMAD.IADD R17, R17, 0x1, -R4 ;  /* 0x000000011111b824 */ /* 0x000fc400078e0a04 */
[----:B------:R-:W-:Y:S01]  /*0f40*/  IMAD.HI.U32 R10, R8, R25, RZ ;  /* 0x00000019080a7227 */ /* 0x000fe200078e00ff */
[----:B------:R-:W-:-:S03]  /*0f50*/  ISETP.GT.U32.AND P3, PT, R4, R23, PT ;  /* 0x000000170400720c */ /* 0x000fc60003f64070 */
[----:B------:R-:W-:Y:S01]  /*0f60*/  @!P2 IMAD.IADD R6, R6, 0x1, -R13 ;  /* 0x000000010606a824 */ /* 0x000fe200078e0a0d */
[----:B------:R-:W-:Y:S01]  /*0f70*/  ISETP.GT.U32.AND P2, PT, R4, R21, PT ;  /* 0x000000150400720c */ /* 0x000fe20003f44070 */
[----:B------:R-:W-:Y:S02]  /*0f80*/  IMAD.MOV R10, RZ, RZ, -R10 ;  /* 0x000000ffff0a7224 */ /* 0x000fe400078e0a0a */
[--C-:B------:R-:W-:Y:S01]  /*0f90*/  @!P1 IMAD.IADD R19, R19, 0x1, -R4.reuse ;  /* 0x0000000113139824 */ /* 0x100fe200078e0a04 */
[----:B------:R-:W-:Y:S01]  /*0fa0*/  ISETP.GE.AND P1, PT, R16, RZ, PT ;  /* 0x000000ff1000720c */ /* 0x000fe20003f26270 */
[--C-:B------:R-:W-:Y:S01]  /*0fb0*/  @!P4 IMAD.IADD R15, R15, 0x1, -R4.reuse ;  /* 0x000000010f0fc824 */ /* 0x100fe200078e0a04 */
[C---:B------:R-:W-:Y:S01]  /*0fc0*/  ISETP.GT.U32.AND P4, PT, R4.reuse, R17, PT ;  /* 0x000000110400720c */ /* 0x040fe20003f84070 */
[----:B------:R-:W-:Y:S01]  /*0fd0*/  IMAD R25, R4, R10, R25 ;  /* 0x0000000a04197224 */ /* 0x000fe200078e0219 */
[----:B------:R-:W-:Y:S01]  /*0fe0*/  LOP3.LUT R16, R11, 0x1c, RZ, 0xfc, !PT ;  /* 0x0000001c0b107812 */ /* 0x000fe200078efcff */
[--C-:B------:R-:W-:Y:S01]  /*0ff0*/  @!P5 IMAD.IADD R9, R9, 0x1, -R4.reuse ;  /* 0x000000010909d824 */ /* 0x100fe200078e0a04 */
[----:B------:R-:W-:Y:S01]  /*1000*/  ISETP.GE.AND P5, PT, R14, RZ, PT ;  /* 0x000000ff0e00720c */ /* 0x000fe20003fa6270 */
[--C-:B------:R-:W-:Y:S01]  /*1010*/  @!P3 IMAD.IADD R23, R23, 0x1, -R4.reuse ;  /* 0x000000011717b824 */ /* 0x100fe200078e0a04 */
[C---:B------:R-:W-:Y:S01]  /*1020*/  ISETP.GT.U32.AND P3, PT, R4.reuse, R19, PT ;  /* 0x000000130400720c */ /* 0x040fe20003f64070 */
[----:B------:R-:W-:Y:S01]  /*1030*/  @!P6 IMAD.MOV R15, RZ, RZ, -R15 ;  /* 0x000000ffff0fe224 */ /* 0x000fe200078e0a0f */
[----:B------:R-:W-:Y:S01]  /*1040*/  ISETP.GT.U32.AND P6, PT, R4, R25, PT ;  /* 0x000000190400720c */ /* 0x000fe20003fc4070 */
[----:B------:R-:W-:Y:S01]  /*1050*/  @!P2 IMAD.IADD R21, R21, 0x1, -R4 ;  /* 0x000000011515a824 */ /* 0x000fe200078e0a04 */
[----:B------:R-:W-:Y:S01]  /*1060*/  LOP3.LUT R14, R11, 0x12, RZ, 0xfc, !PT ;  /* 0x000000120b0e7812 */ /* 0x000fe200078efcff */
[----:B------:R-:W-:Y:S01]  /*1070*/  IMAD.MOV.U32 R13, RZ, RZ, R9 ;  /* 0x000000ffff0d7224 */ /* 0x000fe200078e0009 */
[----:B------:R-:W-:Y:S01]  /*1080*/  ISETP.GE.AND P2, PT, R18, RZ, PT ;  /* 0x000000ff1200720c */ /* 0x000fe20003f46270 */
[----:B------:R-:W-:Y:S01]  /*1090*/  IMAD.HI.U32 R12, R8, R27, RZ ;  /* 0x0000001b080c7227 */ /* 0x000fe200078e00ff */
[----:B------:R-:W-:-:S02]  /*10a0*/  IABS R29, R14 ;  /* 0x0000000e001d7213 */ /* 0x000fc40000000000 */
[----:B------:R-:W-:Y:S01]  /*10b0*/  IABS R39, R16 ;  /* 0x0000001000277213 */ /* 0x000fe20000000000 */
[----:B------:R-:W-:Y:S01]  /*10c0*/  @!P0 IMAD.MOV R13, RZ, RZ, -R13 ;  /* 0x000000ffff0d8224 */ /* 0x000fe200078e0a0d */
[C---:B------:R-:W-:Y:S01]  /*10d0*/  ISETP.GT.U32.AND P0, PT, R4.reuse, R21, PT ;  /* 0x000000150400720c */ /* 0x040fe20003f04070 */
[----:B------:R-:W-:Y:S01]  /*10e0*/  IMAD.MOV R12, RZ, RZ, -R12 ;  /* 0x000000ffff0c7224 */ /* 0x000fe200078e0a0c */
[----:B------:R-:W-:Y:S01]  /*10f0*/  LOP3.LUT R18, R11, 0x20, RZ, 0xfc, !PT ;  /* 0x000000200b127812 */ /* 0x000fe200078efcff */
[--C-:B------:R-:W-:Y:S01]  /*1100*/  @!P4 IMAD.IADD R17, R17, 0x1, -R4.reuse ;  /* 0x000000011111c824 */ /* 0x100fe200078e0a04 */
[C---:B------:R-:W-:Y:S01]  /*1110*/  ISETP.GT.U32.AND P4, PT, R4.reuse, R23, PT ;  /* 0x000000170400720c */ /* 0x040fe20003f84070 */
[----:B------:R-:W-:Y:S01]  /*1120*/  IMAD R27, R4, R12, R27 ;  /* 0x0000000c041b7224 */ /* 0x000fe200078e021b */
[----:B------:R-:W-:Y:S01]  /*1130*/  LOP3.LUT R12, R11, 0x14, RZ, 0xfc, !PT ;  /* 0x000000140b0c7812 */ /* 0x000fe200078efcff */
[----:B------:R-:W-:Y:S01]  /*1140*/  @!P5 IMAD.MOV R17, RZ, RZ, -R17 ;  /* 0x000000ffff11d224 */ /* 0x000fe200078e0a11 */
[----:B------:R-:W-:Y:S01]  /*1150*/  ISETP.GE.AND P5, PT, R20, RZ, PT ;  /* 0x000000ff1400720c */ /* 0x000fe20003fa6270 */
[--C-:B------:R-:W-:Y:S01]  /*1160*/  @!P3 IMAD.IADD R19, R19, 0x1, -R4.reuse ;  /* 0x000000011313b824 */ /* 0x100fe200078e0a04 */
[----:B------:R-:W-:Y:S01]  /*1170*/  IABS R31, R12 ;  /* 0x0000000c001f7213 */ /* 0x000fe20000000000 */
[----:B------:R-:W-:Y:S01]  /*1180*/  @!P6 IMAD.IADD R25, R25, 0x1, -R4 ;  /* 0x000000011919e824 */ /* 0x000fe200078e0a04 */
[----:B------:R-:W-:Y:S01]  /*1190*/  ISETP.GT.U32.AND P3, PT, R4, R27, PT ;  /* 0x0000001b0400720c */ /* 0x000fe20003f64070 */
[----:B------:R-:W-:Y:S01]  /*11a0*/  IMAD.HI.U32 R9, R8, R29, RZ ;  /* 0x0000001d08097227 */ /* 0x000fe200078e00ff */
[----:B------:R-:W-:-:S02]  /*11b0*/  ISETP.GE.AND P6, PT, R14, RZ, PT ;  /* 0x000000ff0e00720c */ /* 0x000fc40003fc6270 */
[----:B------:R-:W-:Y:S01]  /*11c0*/  LOP3.LUT R14, R11, 0x1a, RZ, 0xfc, !PT ;  /* 0x0000001a0b0e7812 */ /* 0x000fe200078efcff */
[----:B------:R-:W-:Y:S01]  /*11d0*/  @!P1 IMAD.MOV R19, RZ, RZ, -R19 ;  /* 0x000000ffff139224 */ /* 0x000fe200078e0a13 */
[----:B------:R-:W-:Y:S01]  /*11e0*/  ISETP.GT.U32.AND P1, PT, R4, R25, PT ;  /* 0x000000190400720c */ /* 0x000fe20003f24070 */
[----:B------:R-:W-:Y:S01]  /*11f0*/  IMAD.MOV R9, RZ, RZ, -R9 ;  /* 0x000000ffff097224 */ /* 0x000fe200078e0a09 */
[----:B------:R-:W-:Y:S01]  /*1200*/  IABS R37, R14 ;  /* 0x0000000e00257213 */ /* 0x000fe20000000000 */
[--C-:B------:R-:W-:Y:S01]  /*1210*/  @!P0 IMAD.IADD R21, R21, 0x1, -R4.reuse ;  /* 0x0000000115158824 */ /* 0x100fe200078e0a04 */
[----:B------:R-:W-:Y:S01]  /*1220*/  ISETP.GE.AND P0, PT, R22, RZ, PT ;  /* 0x000000ff1600720c */ /* 0x000fe20003f06270 */
[----:B------:R-:W-:Y:S01]  /*1230*/  @!P4 IMAD.IADD R23, R23, 0x1, -R4 ;  /* 0x000000011717c824 */ /* 0x000fe200078e0a04 */
[----:B------:R-:W-:Y:S01]  /*1240*/  ISETP.GE.AND P4, PT, R24, RZ, PT ;  /* 0x000000ff1800720c */ /* 0x000fe20003f86270 */
[----:B------:R-:W-:Y:S01]  /*1250*/  IMAD.HI.U32 R10, R8, R31, RZ ;  /* 0x0000001f080a7227 */ /* 0x000fe200078e00ff */
[----:B------:R-:W-:-:S02]  /*1260*/  IABS R43, R18 ;  /* 0x00000012002b7213 */ /* 0x000fc40000000000 */
[C---:B------:R-:W-:Y:S01]  /*1270*/  LOP3.LUT R20, R11.reuse, 0x22, RZ, 0xfc, !PT ;  /* 0x000000220b147812 */ /* 0x040fe200078efcff */
[C---:B------:R-:W-:Y:S01]  /*1280*/  IMAD R9, R4.reuse, R9, R29 ;  /* 0x0000000904097224 */ /* 0x040fe200078e021d */
[C---:B------:R-:W-:Y:S01]  /*1290*/  LOP3.LUT R24, R11.reuse, 0x34, RZ, 0xfc, !PT ;  /* 0x000000340b187812 */ /* 0x040fe200078efcff */
[----:B------:R-:W-:Y:S01]  /*12a0*/  IMAD.MOV R10, RZ, RZ, -R10 ;  /* 0x000000ffff0a7224 */ /* 0x000fe200078e0a0a */
[----:B------:R-:W-:Y:S01]  /*12b0*/  IABS R45, R20 ;  /* 0x00000014002d7213 */ /* 0x000fe20000000000 */
[----:B------:R-:W-:Y:S01]  /*12c0*/  @!P5 IMAD.MOV R23, RZ, RZ, -R23 ;  /* 0x000000ffff17d224 */ /* 0x000fe200078e0a17 */
[C---:B------:R-:W-:Y:S01]  /*12d0*/  ISETP.GT.U32.AND P5, PT, R4.reuse, R9, PT ;  /* 0x000000090400720c */ /* 0x040fe20003fa4070 */
[C---:B------:R-:W-:Y:S01]  /*12e0*/  IMAD R31, R4.reuse, R10, R31 ;  /* 0x0000000a041f7224 */ /* 0x040fe200078e021f */
[----:B------:R-:W-:Y:S01]  /*12f0*/  LOP3.LUT R10, R11, 0x16, RZ, 0xfc, !PT ;  /* 0x000000160b0a7812 */ /* 0x000fe200078efcff */
[--C-:B------:R-:W-:Y:S01]  /*1300*/  @!P1 IMAD.IADD R25, R25, 0x1, -R4.reuse ;  /* 0x0000000119199824 */ /* 0x100fe200078e0a04 */
[----:B------:R-:W-:Y:S01]  /*1310*/  IABS R63, R24 ;  /* 0x00000018003f7213 */ /* 0x000fe20000000000 */
[----:B------:R-:W-:Y:S01]  /*1320*/  @!P3 IMAD.IADD R27, R27, 0x1, -R4 ;  /* 0x000000011b1bb824 */ /* 0x000fe200078e0a04 */
[----:B------:R-:W-:Y:S01]  /*1330*/  IABS R33, R10 ;  /* 0x0000000a00217213 */ /* 0x000fe20000000000 */
[----:B------:R-:W-:Y:S01]  /*1340*/  @!P0 IMAD.MOV R25, RZ, RZ, -R25 ;  /* 0x000000ffff198224 */ /* 0x000fe200078e0a19 */
[C---:B------:R-:W-:Y:S01]  /*1350*/  ISETP.GT.U32.AND P0, PT, R4.reuse, R31, PT ;  /* 0x0000001f0400720c */ /* 0x040fe20003f04070 */
[----:B------:R-:W-:Y:S01]  /*1360*/  @!P2 IMAD.MOV R21, RZ, RZ, -R21 ;  /* 0x000000ffff15a224 */ /* 0x000fe200078e0a15 */
[----:B------:R-:W-:Y:S01]  /*1370*/  ISETP.GT.U32.AND P2, PT, R4, R27, PT ;  /* 0x0000001b0400720c */ /* 0x000fe20003f44070 */
[----:B------:R-:W-:Y:S01]  /*1380*/  IMAD.MOV.U32 R144, RZ, RZ, R6 ;  /* 0x000000ffff907224 */ /* 0x000fe200078e0006 */
[----:B------:R-:W-:Y:S01]  /*1390*/  ISETP.GE.AND P3, PT, R12, RZ, PT ;  /* 0x000000ff0c00720c */ /* 0x000fe20003f66270 */
[----:B------:R-:W-:Y:S01]  /*13a0*/  @!P5 IMAD.IADD R9, R9, 0x1, -R4 ;  /* 0x000000010909d824 */ /* 0x000fe200078e0a04 */
[----:B------:R-:W-:-:S02]  /*13b0*/  LOP3.LUT R12, R11, 0x18, RZ, 0xfc, !PT ;  /* 0x000000180b0c7812 */ /* 0x000fc400078efcff */
[----:B------:R-:W-:Y:S01]  /*13c0*/  ISETP.GE.AND P1, PT, R10, RZ, PT ;  /* 0x000000ff0a00720c */ /* 0x000fe20003f26270 */
[----:B------:R-:W-:Y:S01]  /*13d0*/  IMAD.HI.U32 R10, R8, R33, RZ ;  /* 0x00000021080a7227 */ /* 0x000fe200078e00ff */
[----:B------:R-:W-:Y:S02]  /*13e0*/  ISETP.GT.U32.AND P5, PT, R4, R9, PT ;  /* 0x000000090400720c */ /* 0x000fe40003fa4070 */
[----:B------:R-:W-:Y:S01]  /*13f0*/  IABS R35, R12 ;  /* 0x0000000c00237213 */ /* 0x000fe20000000000 */
[--C-:B------:R-:W-:Y:S01]  /*1400*/  @!P0 IMAD.IADD R31, R31, 0x1, -R4.reuse ;  /* 0x000000011f1f8824 */ /* 0x100fe200078e0a04 */
[----:B------:R-:W-:Y:S01]  /*1410*/  LOP3.LUT R22, R11, 0x32, RZ, 0xfc, !PT ;  /* 0x000000320b167812 */ /* 0x000fe200078efcff */
[----:B------:R-:W-:Y:S01]  /*1420*/  @!P2 IMAD.IADD R27, R27, 0x1, -R4 ;  /* 0x000000011b1ba824 */ /* 0x000fe200078e0a04 */
[----:B------:R-:W-:Y:S01]  /*1430*/  ISETP.GE.AND P2, PT, R12, RZ, PT ;  /* 0x000000ff0c00720c */ /* 0x000fe20003f46270 */
[----:B------:R-:W-:Y:S01]  /*1440*/  IMAD.MOV R12, RZ, RZ, -R10 ;  /* 0x000000ffff0c7224 */ /* 0x000fe200078e0a0a */
[----:B------:R-:W-:Y:S01]  /*1450*/  ISETP.GT.U32.AND P0, PT, R4, R31, PT ;  /* 0x0000001f0400720c */ /* 0x000fe20003f04070 */
[----:B------:R-:W-:Y:S01]  /*1460*/  IMAD.HI.U32 R10, R8, R35, RZ ;  /* 0x00000023080a7227 */ /* 0x000fe200078e00ff */
[----:B------:R-:W-:-:S03]  /*1470*/  IABS R61, R22 ;  /* 0x00000016003d7213 */ /* 0x000fc60000000000 */
[----:B------:R-:W-:Y:S01]  /*1480*/  @!P4 IMAD.MOV R27, RZ, RZ, -R27 ;  /* 0x000000ffff1bc224 */ /* 0x000fe200078e0a1b */
[----:B------:R-:W-:Y:S01]  /*1490*/  ISETP.GE.AND P4, PT, R14, RZ, PT ;  /* 0x000000ff0e00720c */ /* 0x000fe20003f86270 */
[----:B------:R-:W-:Y:S02]  /*14a0*/  IMAD R33, R4, R12, R33 ;  /* 0x0000000c04217224 */ /* 0x000fe400078e0221 */
[----:B------:R-:W-:Y:S02]  /*14b0*/  IMAD.MOV R14, RZ, RZ, -R10 ;  /* 0x000000ffff0e7224 */ /* 0x000fe400078e0a0a */
[----:B------:R-:W-:-:S04]  /*14c0*/  IMAD.HI.U32 R12, R8, R39, RZ ;  /* 0x00000027080c7227 */ /* 0x000fc800078e00ff */
[----:B------:R-:W-:Y:S01]  /*14d0*/  @!P5 IMAD.IADD R9, R9, 0x1, -R4 ;  /* 0x000000010909d824 */ /* 0x000fe200078e0a04 */
[C---:B------:R-:W-:Y:S01]  /*14e0*/  ISETP.GT.U32.AND P5, PT, R4.reuse, R33, PT ;  /* 0x000000210400720c */ /* 0x040fe20003fa4070 */
[C---:B------:R-:W-:Y:S02]  /*14f0*/  IMAD R35, R4.reuse, R14, R35 ;  /* 0x0000000e04237224 */ /* 0x040fe400078e0223 */
[----:B------:R-:W-:Y:S02]  /*1500*/  IMAD.MOV.U32 R29, RZ, RZ, R9 ;  /* 0x000000ffff1d7224 */ /* 0x000fe400078e0009 */
[----:B------:R-:W-:Y:S02]  /*1510*/  IMAD.MOV R12, RZ, RZ, -R12 ;  /* 0x000000ffff0c7224 */ /* 0x000fe400078e0a0c */
[----:B------:R-:W-:Y:S01]  /*1520*/  @!P6 IMAD.MOV R29, RZ, RZ, -R29 ;  /* 0x000000ffff1de224 */ /* 0x000fe200078e0a1d */
[C---:B------:R-:W-:Y:S01]  /*1530*/  ISETP.GT.U32.AND P6, PT, R4.reuse, R35, PT ;  /* 0x000000230400720c */ /* 0x040fe20003fc4070 */
[----:B------:R-:W-:-:S02]  /*1540*/  IMAD R39, R4, R12, R39 ;  /* 0x0000000c04277224 */ /* 0x000fc400078e0227 */
[--C-:B------:R-:W-:Y:S02]  /*1550*/  @!P0 IMAD.IADD R31, R31, 0x1, -R4.reuse ;  /* 0x000000011f1f8824 */ /* 0x100fe400078e0a04 */
[----:B------:R-:W-:Y:S02]  /*1560*/  @!P5 IMAD.IADD R33, R33, 0x1, -R4 ;  /* 0x000000012121d824 */ /* 0x000fe400078e0a04 */
[----:B------:R-:W-:Y:S01]  /*1570*/  @!P3 IMAD.MOV R31, RZ, RZ, -R31 ;  /* 0x000000ffff1fb224 */ /* 0x000fe200078e0a1f */
[C---:B------:R-:W-:Y:S01]  /*1580*/  ISETP.GT.U32.AND P3, PT, R4.reuse, R39, PT ;  /* 0x000000270400720c */ /* 0x040fe20003f64070 */
[----:B------:R-:W-:Y:S01]  /*1590*/  VIADD R14, R7, 0x1e ;  /* 0x0000001e070e7836 */ /* 0x000fe20000000000 */
[----:B------:R-:W-:Y:S01]  /*15a0*/  ISETP.GT.U32.AND P5, PT, R4, R33, PT ;  /* 0x000000210400720c */ /* 0x000fe20003fa4070 */
[----:B------:R-:W-:-:S03]  /*15b0*/  IMAD.HI.U32 R10, R8, R37, RZ ;  /* 0x00000025080a7227 */ /* 0x000fc600078e00ff */
[----:B------:R-:W-:Y:S01]  /*15c0*/  IABS R41, R14 ;  /* 0x0000000e00297213 */ /* 0x000fe20000000000 */
[----:B------:R-:W-:Y:S02]  /*15d0*/  IMAD.MOV R10, RZ, RZ, -R10 ;  /* 0x000000ffff0a7224 */ /* 0x000fe400078e0a0a */
[--C-:B------:R-:W-:Y:S02]  /*15e0*/  @!P6 IMAD.IADD R35, R35, 0x1, -R4.reuse ;  /* 0x000000012323e824 */ /* 0x100fe400078e0a04 */
[C---:B------:R-:W-:Y:S02]  /*15f0*/  IMAD R9, R4.reuse, R10, R37 ;  /* 0x0000000a04097224 */ /* 0x040fe400078e0225 */
[----:B------:R-:W-:Y:S01]  /*1600*/  @!P3 IMAD.IADD R39, R39, 0x1, -R4 ;  /* 0x000000012727b824 */ /* 0x000fe200078e0a04 */
[----:B------:R-:W-:Y:S01]  /*1610*/  ISETP.GT.U32.AND P6, PT, R4, R35, PT ;  /* 0x000000230400720c */ /* 0x000fe20003fc4070 */
[----:B------:R-:W-:Y:S01]  /*1620*/  IMAD.HI.U32 R10, R8, R41, RZ ;  /* 0x00000029080a7227 */ /* 0x000fe200078e00ff */
[----:B------:R-:W-:-:S02]  /*1630*/  ISETP.GT.U32.AND P0, PT, R4, R9, PT ;  /* 0x000000090400720c */ /* 0x000fc40003f04070 */
[----:B------:R-:W-:Y:S01]  /*1640*/  ISETP.GT.U32.AND P3, PT, R4, R39, PT ;  /* 0x000000270400720c */ /* 0x000fe20003f64070 */
[----:B------:R-:W-:Y:S02]  /*1650*/  IMAD.MOV R10, RZ, RZ, -R10 ;  /* 0x000000ffff0a7224 */ /* 0x000fe400078e0a0a */
[----:B------:R-:W-:Y:S01]  /*1660*/  @!P5 IMAD.IADD R33, R33, 0x1, -R4 ;  /* 0x000000012121d824 */ /* 0x000fe200078e0a04 */
[----:B------:R-:W-:Y:S01]  /*1670*/  ISETP.GE.AND P5, PT, R16, RZ, PT ;  /* 0x000000ff1000720c */ /* 0x000fe20003fa6270 */
[----:B------:R-:W-:Y:S01]  /*1680*/  IMAD R41, R4, R10, R41 ;  /* 0x0000000a04297224 */ /* 0x000fe200078e0229 */
[----:B------:R-:W-:Y:S01]  /*1690*/  LOP3.LUT R16, R11, 0x2a, RZ, 0xfc, !PT ;  /* 0x0000002a0b107812 */ /* 0x000fe200078efcff */
[----:B------:R-:W-:-:S03]  /*16a0*/  IMAD.HI.U32 R10, R8, R43, RZ ;  /* 0x0000002b080a7227 */ /* 0x000fc600078e00ff */
[----:B------:R-:W-:Y:S01]  /*16b0*/  IABS R53, R16 ;  /* 0x0000001000357213 */ /* 0x000fe20000000000 */
[----:B------:R-:W-:Y:S01]  /*16c0*/  @!P6 IMAD.IADD R35, R35, 0x1, -R4 ;  /* 0x000000012323e824 */ /* 0x000fe200078e0a04 */
[C---:B------:R-:W-:Y:S01]  /*16d0*/  ISETP.GT.U32.AND P6, PT, R4.reuse, R41, PT ;  /* 0x000000290400720c */ /* 0x040fe20003fc4070 */
[----:B------:R-:W-:Y:S02]  /*16e0*/  IMAD.MOV R10, RZ, RZ, -R10 ;  /* 0x000000ffff0a7224 */ /* 0x000fe400078e0a0a */
[--C-:B------:R-:W-:Y:S02]  /*16f0*/  @!P3 IMAD.IADD R39, R39, 0x1, -R4.reuse ;  /* 0x000000012727b824 */ /* 0x100fe400078e0a04 */
[C---:B------:R-:W-:Y:S01]  /*1700*/  IMAD R43, R4.reuse, R10, R43 ;  /* 0x0000000a042b7224 */ /* 0x040fe200078e022b */
[----:B------:R-:W-:Y:S01]  /*1710*/  LOP3.LUT R10, R11, 0x24, RZ, 0xfc, !PT ;  /* 0x000000240b0a7812 */ /* 0x000fe200078efcff */
[--C-:B------:R-:W-:Y:S02]  /*1720*/  @!P0 IMAD.IADD R9, R9, 0x1, -R4.reuse ;  /* 0x0000000109098824 */ /* 0x100fe400078e0a04 */
[----:B------:R-:W-:Y:S01]  /*1730*/  @!P5 IMAD.MOV R39, RZ, RZ, -R39 ;  /* 0x000000ffff27d224 */ /* 0x000fe200078e0a27 */
[C---:B------:R-:W-:Y:S01]  /*1740*/  ISETP.GT.U32.AND P5, PT, R4.reuse, R43, PT ;  /* 0x0000002b0400720c */ /* 0x040fe20003fa4070 */
[----:B------:R-:W-:Y:S01]  /*1750*/  @!P1 IMAD.MOV R33, RZ, RZ, -R33 ;  /* 0x000000ffff219224 */ /* 0x000fe200078e0a21 */
[----:B------:R-:W-:Y:S01]  /*1760*/  ISETP.GT.U32.AND P0, PT, R4, R9, PT ;  /* 0x000000090400720c */ /* 0x000fe20003f04070 */
[----:B------:R-:W-:Y:S01]  /*1770*/  @!P6 IMAD.IADD R41, R41, 0x1, -R4 ;  /* 0x000000012929e824 */ /* 0x000fe200078e0a04 */
[----:B------:R-:W-:Y:S01]  /*1780*/  ISETP.GE.AND P1, PT, R14, RZ, PT ;  /* 0x000000ff0e00720c */ /* 0x000fe20003f26270 */
[----:B------:R-:W-:Y:S01]  /*1790*/  IMAD.HI.U32 R12, R8, R45, RZ ;  /* 0x0000002d080c7227 */ /* 0x000fe200078e00ff */
[----:B------:R-:W-:-:S02]  /*17a0*/  IABS R47, R10 ;  /* 0x0000000a002f7213 */ /* 0x000fc40000000000 */
[----:B------:R-:W-:Y:S01]  /*17b0*/  ISETP.GT.U32.AND P6, PT, R4, R41, PT ;  /* 0x000000290400720c */ /* 0x000fe20003fc4070 */
[----:B------:R-:W-:Y:S01]  /*17c0*/  IMAD.MOV R12, RZ, RZ, -R12 ;  /* 0x000000ffff0c7224 */ /* 0x000fe200078e0a0c */
[----:B------:R-:W-:Y:S01]  /*17d0*/  LOP3.LUT R14, R11, 0x28, RZ, 0xfc, !PT ;  /* 0x000000280b0e7812 */ /* 0x000fe200078efcff */
[----:B------:R-:W-:Y:S01]  /*17e0*/  @!P2 IMAD.MOV R35, RZ, RZ, -R35 ;  /* 0x000000ffff23a224 */ /* 0x000fe200078e0a23 */
[----:B------:R-:W-:Y:S01]  /*17f0*/  ISETP.GE.AND P2, PT, R18, RZ, PT ;  /* 0x000000ff1200720c */ /* 0x000fe20003f46270 */
[--C-:B------:R-:W-:Y:S01]  /*1800*/  @!P5 IMAD.IADD R43, R43, 0x1, -R4.reuse ;  /* 0x000000012b2bd824 */ /* 0x100fe200078e0a04 */
[----:B------:R-:W-:Y:S01]  /*1810*/  IABS R51, R14 ;  /* 0x0000000e00337213 */ /* 0x000fe20000000000 */
[----:B------:R-:W-:Y:S01]  /*1820*/  @!P0 IMAD.IADD R9, R9, 0x1, -R4 ;  /* 0x0000000109098824 */ /* 0x000fe200078e0a04 */
[C---:B------:R-:W-:Y:S01]  /*1830*/  LOP3.LUT R18, R11.reuse, 0x2c, RZ, 0xfc, !PT ;  /* 0x0000002c0b127812 */ /* 0x040fe200078efcff */
[C---:B------:R-:W-:Y:S01]  /*1840*/  IMAD R45, R4.reuse, R12, R45 ;  /* 0x0000000c042d7224 */ /* 0x040fe200078e022d */
[----:B------:R-:W-:Y:S01]  /*1850*/  ISETP.GT.U32.AND P5, PT, R4, R43, PT ;  /* 0x0000002b0400720c */ /* 0x000fe20003fa4070 */
[----:B------:R-:W-:Y:S01]  /*1860*/  IMAD.MOV.U32 R37, RZ, RZ, R9 ;  /* 0x000000ffff257224 */ /* 0x000fe200078e0009 */
[----:B------:R-:W-:Y:S01]  /*1870*/  LOP3.LUT R12, R11, 0x26, RZ, 0xfc, !PT ;  /* 0x000000260b0c7812 */ /* 0x000fe200078efcff */
[----:B------:R-:W-:Y:S01]  /*1880*/  IMAD.HI.U32 R9, R8, R47, RZ ;  /* 0x0000002f08097227 */ /* 0x000fe200078e00ff */
[----:B------:R-:W-:-:S02]  /*1890*/  IABS R55, R18 ;  /* 0x0000001200377213 */ /* 0x000fc40000000000 */
[----:B------:R-:W-:Y:S01]  /*18a0*/  IABS R49, R12 ;  /* 0x0000000c00317213 */ /* 0x000fe20000000000 */
[--C-:B------:R-:W-:Y:S01]  /*18b0*/  @!P6 IMAD.IADD R41, R41, 0x1, -R4.reuse ;  /* 0x000000012929e824 */ /* 0x100fe200078e0a04 */
[----:B------:R-:W-:Y:S01]  /*18c0*/  ISETP.GE.AND P0, PT, R20, RZ, PT ;  /* 0x000000ff1400720c */ /* 0x000fe20003f06270 */
[----:B------:R-:W-:Y:S01]  /*18d0*/  IMAD.MOV R9, RZ, RZ, -R9 ;  /* 0x000000ffff097224 */ /* 0x000fe200078e0a09 */
[----:B------:R-:W-:Y:S01]  /*18e0*/  LOP3.LUT R20, R11, 0x30, RZ, 0xfc, !PT ;  /* 0x000000300b147812 */ /* 0x000fe200078efcff */
[----:B------:R-:W-:Y:S01]  /*18f0*/  @!P1 IMAD.MOV R41, RZ, RZ, -R41 ;  /* 0x000000ffff299224 */ /* 0x000fe200078e0a29 */
[C---:B------:R-:W-:Y:S01]  /*1900*/  ISETP.GT.U32.AND P1, PT, R4.reuse, R45, PT ;  /* 0x0000002d0400720c */ /* 0x040fe20003f24070 */
[----:B------:R-:W-:Y:S01]  /*1910*/  IMAD R47, R4, R9, R47 ;  /* 0x00000009042f7224 */ /* 0x000fe200078e022f */
[----:B------:R-:W-:Y:S01]  /*1920*/  ISETP.GE.AND P3, PT, R10, RZ, PT ;  /* 0x000000ff0a00720c */ /* 0x000fe20003f66270 */
[----:B------:R-:W-:Y:S01]  /*1930*/  @!P5 IMAD.IADD R43, R43, 0x1, -R4 ;  /* 0x000000012b2bd824 */ /* 0x000fe200078e0a04 */
[----:B------:R-:W-:Y:S01]  /*1940*/  IABS R57, R20 ;  /* 0x0000001400397213 */ /* 0x000fe20000000000 */
[----:B------:R-:W-:Y:S01]  /*1950*/  @!P4 IMAD.MOV R37, RZ, RZ, -R37 ;  /* 0x000000ffff25c224 */ /* 0x000fe200078e0a25 */
[----:B------:R-:W-:Y:S01]  /*1960*/  ISETP.GT.U32.AND P5, PT, R4, R47, PT ;  /* 0x0000002f0400720c */ /* 0x000fe20003fa4070 */
[----:B------:R-:W-:Y:S01]  /*1970*/  IMAD.HI.U32 R9, R8, R55, RZ ;  /* 0x0000003708097227 */ /* 0x000fe200078e00ff */
[----:B------:R-:W-:-:S02]  /*1980*/  ISETP.GE.AND P4, PT, R12, RZ, PT ;  /* 0x000000ff0c00720c */ /* 0x000fc40003f86270 */
[----:B------:R-:W-:Y:S01]  /*1990*/  ISETP.GE.AND P6, PT, R14, RZ, PT ;  /* 0x000000ff0e00720c */ /* 0x000fe20003fc6270 */
[----:B------:R-:W-:-:S04]  /*19a0*/  IMAD.HI.U32 R12, R8, R51, RZ ;  /* 0x00000033080c7227 */ /* 0x000fc800078e00ff */
[----:B------:R-:W-:Y:S02]  /*19b0*/  @!P1 IMAD.IADD R45, R45, 0x1, -R4 ;  /* 0x000000012d2d9824 */ /* 0x000fe400078e0a04 */
[----:B------:R-:W-:Y:S02]  /*19c0*/  IMAD.MOV R12, RZ, RZ, -R12 ;  /* 0x000000ffff0c7224 */ /* 0x000fe400078e0a0c */
[----:B------:R-:W-:Y:S01]  /*19d0*/  @!P5 IMAD.IADD R47, R47, 0x1, -R4 ;  /* 0x000000012f2fd824 */ /* 0x000fe200078e0a04 */
[C---:B------:R-:W-:Y:S01]  /*19e0*/  ISETP.GT.U32.AND P5, PT, R4.reuse, R45, PT ;  /* 0x0000002d0400720c */ /* 0x040fe20003fa4070 */
[----:B------:R-:W-:Y:S02]  /*19f0*/  IMAD R51, R4, R12, R51 ;  /* 0x0000000c04337224 */ /* 0x000fe400078e0233 */
[----:B------:R-:W-:-:S04]  /*1a00*/  IMAD.HI.U32 R10, R8, R49, RZ ;  /* 0x00000031080a7227 */ /* 0x000fc800078e00ff */
[----:B------:R-:W-:Y:S02]  /*1a10*/  IMAD.MOV R9, RZ, RZ, -R9 ;  /* 0x000000ffff097224 */ /* 0x000fe400078e0a09 */
[----:B------:R-:W-:Y:S02]  /*1a20*/  IMAD.MOV R10, RZ, RZ, -R10 ;  /* 0x000000ffff0a7224 */ /* 0x000fe400078e0a0a */
[C---:B------:R-:W-:Y:S02]  /*1a30*/  IMAD R55, R4.reuse, R9, R55 ;  /* 0x0000000904377224 */ /* 0x040fe400078e0237 */
[----:B------:R-:W-:Y:S01]  /*1a40*/  @!P5 IMAD.IADD R45, R45, 0x1, -R4 ;  /* 0x000000012d2dd824 */ /* 0x000fe200078e0a04 */
[----:B------:R-:W-:Y:S01]  /*1a50*/  ISETP.GT.U32.AND P5, PT, R4, R51, PT ;  /* 0x000000330400720c */ /* 0x000fe20003fa4070 */
[----:B------:R-:W-:-:S04]  /*1a60*/  IMAD.HI.U32 R9, R8, R57, RZ ;  /* 0x0000003908097227 */ /* 0x000fc800078e00ff */
[C---:B------:R-:W-:Y:S02]  /*1a70*/  IMAD R49, R4.reuse, R10, R49 ;  /* 0x0000000a04317224 */ /* 0x040fe400078e0231 */
[----:B------:R-:W-:Y:S02]  /*1a80*/  IMAD.MOV R10, RZ, RZ, -R9 ;  /* 0x000000ffff0a7224 */ /* 0x000fe400078e0a09 */
[----:B------:R-:W-:Y:S01]  /*1a90*/  @!P2 IMAD.MOV R43, RZ, RZ, -R43 ;  /* 0x000000ffff2ba224 */ /* 0x000fe200078e0a2b */
[C---:B------:R-:W-:Y:S01]  /*1aa0*/  ISETP.GT.U32.AND P1, PT, R4.reuse, R49, PT ;  /* 0x000000310400720c */ /* 0x040fe20003f24070 */
[C---:B------:R-:W-:Y:S01]  /*1ab0*/  IMAD R57, R4.reuse, R10, R57 ;  /* 0x0000000a04397224 */ /* 0x040fe200078e0239 */
[----:B------:R-:W-:Y:S01]  /*1ac0*/  ISETP.GT.U32.AND P2, PT, R4, R47, PT ;  /* 0x0000002f0400720c */ /* 0x000fe20003f44070 */
[----:B------:R-:W-:Y:S02]  /*1ad0*/  @!P5 IMAD.IADD R51, R51, 0x1, -R4 ;  /* 0x000000013333d824 */ /* 0x000fe400078e0a04 */
[----:B------:R-:W-:Y:S01]  /*1ae0*/  IMAD.HI.U32 R14, R8, R53, RZ ;  /* 0x00000035080e7227 */ /* 0x000fe200078e00ff */
[----:B------:R-:W-:-:S03]  /*1af0*/  ISETP.GT.U32.AND P5, PT, R4, R57, PT ;  /* 0x000000390400720c */ /* 0x000fc60003fa4070 */
[----:B------:R-:W-:Y:S02]  /*1b00*/  IMAD.MOV R14, RZ, RZ, -R14 ;  /* 0x000000ffff0e7224 */ /* 0x000fe400078e0a0e */
[----:B------:R-:W-:-:S04]  /*1b10*/  IMAD.HI.U32 R10, R8, R63, RZ ;  /* 0x0000003f080a7227 */ /* 0x000fc800078e00ff */
[--C-:B------:R-:W-:Y:S02]  /*1b20*/  @!P1 IMAD.IADD R49, R49, 0x1, -R4.reuse ;  /* 0x0000000131319824 */ /* 0x100fe400078e0a04 */
[C---:B------:R-:W-:Y:S01]  /*1b30*/  IMAD R53, R4.reuse, R14, R53 ;  /* 0x0000000e04357224 */ /* 0x040fe200078e0235 */
[----:B------:R-:W-:Y:S01]  /*1b40*/  LOP3.LUT R14, R11, 0x3c, RZ, 0xfc, !PT ;  /* 0x0000003c0b0e7812 */ /* 0x000fe200078efcff */
[----:B------:R-:W-:Y:S01]  /*1b50*/  @!P5 IMAD.IADD R57, R57, 0x1, -R4 ;  /* 0x000000013939d824 */ /* 0x000fe200078e0a04 */
[C---:B------:R-:W-:Y:S01]  /*1b60*/  ISETP.GT.U32.AND P1, PT, R4.reuse, R49, PT ;  /* 0x000000310400720c */ /* 0x040fe20003f24070 */
[----:B------:R-:W-:Y:S01]  /*1b70*/  IMAD.MOV R10, RZ, RZ, -R10 ;  /* 0x000000ffff0a7224 */ /* 0x000fe200078e0a0a */
[----:B------:R-:W-:Y:S01]  /*1b80*/  IABS R73, R14 ;  /* 0x0000000e00497213 */ /* 0x000fe20000000000 */
[----:B------:R-:W-:Y:S01]  /*1b90*/  @!P2 IMAD.IADD R47, R47, 0x1, -R4 ;  /* 0x000000012f2fa824 */ /* 0x000fe200078e0a04 */
[C---:B------:R-:W-:Y:S01]  /*1ba0*/  ISETP.GT.U32.AND P2, PT, R4.reuse, R53, PT ;  /* 0x000000350400720c */ /* 0x040fe20003f44070 */
[C---:B------:R-:W-:Y:S01]  /*1bb0*/  IMAD R63, R4.reuse, R10, R63 ;  /* 0x0000000a043f7224 */ /* 0x040fe200078e023f */
[----:B------:R-:W-:Y:S01]  /*1bc0*/  ISETP.GT.U32.AND P5, PT, R4, R57, PT ;  /* 0x000000390400720c */ /* 0x000fe20003fa4070 */
[----:B------:R-:W-:-:S04]  /*1bd0*/  IMAD.HI.U32 R10, R8, R65, RZ ;  /* 0x00000041080a7227 */ /* 0x000fc800078e00ff */
[----:B------:R-:W-:-:S04]  /*1be0*/  IMAD.HI.U32 R9, R8, R61, RZ ;  /* 0x0000003d08097227 */ /* 0x000fc800078e00ff */
[----:B------:R-:W-:Y:S02]  /*1bf0*/  IMAD.MOV R10, RZ, RZ, -R10 ;  /* 0x000000ffff0a7224 */ /* 0x000fe400078e0a0a */
[----:B------:R-:W-:Y:S02]  /*1c00*/  IMAD.MOV R9, RZ, RZ, -R9 ;  /* 0x000000ffff097224 */ /* 0x000fe400078e0a09 */
[--C-:B------:R-:W-:Y:S01]  /*1c10*/  @!P1 IMAD.IADD R49, R49, 0x1, -R4.reuse ;  /* 0x0000000131319824 */ /* 0x100fe200078e0a04 */
[C---:B------:R-:W-:Y:S01]  /*1c20*/  ISETP.GT.U32.AND P1, PT, R4.reuse, R55, PT ;  /* 0x000000370400720c */ /* 0x040fe20003f24070 */
[C---:B------:R-:W-:Y:S02]  /*1c30*/  IMAD R65, R4.reuse, R10, R65 ;  /* 0x0000000a04417224 */ /* 0x040fe400078e0241 */
[----:B------:R-:W-:Y:S01]  /*1c40*/  @!P2 IMAD.IADD R53, R53, 0x1, -R4 ;  /* 0x000000013535a824 */ /* 0x000fe200078e0a04 */
[C---:B------:R-:W-:Y:S01]  /*1c50*/  ISETP.GT.U32.AND P2, PT, R4.reuse, R51, PT ;  /* 0x000000330400720c */ /* 0x040fe20003f44070 */
[----:B------:R-:W-:-:S02]  /*1c60*/  IMAD R61, R4, R9, R61 ;  /* 0x00000009043d7224 */ /* 0x000fc400078e023d */
[----:B------:R-:W-:Y:S01]  /*1c70*/  @!P5 IMAD.IADD R57, R57, 0x1, -R4 ;  /* 0x000000013939d824 */ /* 0x000fe200078e0a04 */
[----:B------:R-:W-:Y:S01]  /*1c80*/  ISETP.GT.U32.AND P5, PT, R4, R65, PT ;  /* 0x000000410400720c */ /* 0x000fe20003fa4070 */
[----:B------:R-:W-:-:S04]  /*1c90*/  IMAD.HI.U32 R9, R8, R67, RZ ;  /* 0x0000004308097227 */ /* 0x000fc800078e00ff */
[----:B------:R-:W-:-:S04]  /*1ca0*/  IMAD.HI.U32 R12, R8, R69, RZ ;  /* 0x00000045080c7227 */ /* 0x000fc800078e00ff */
[----:B------:R-:W-:Y:S02]  /*1cb0*/  IMAD.MOV R9, RZ, RZ, -R9 ;  /* 0x000000ffff097224 */ /* 0x000fe400078e0a09 */
[----:B------:R-:W-:Y:S01]  /*1cc0*/  @!P0 IMAD.MOV R45, RZ, RZ, -R45 ;  /* 0x000000ffff2d8224 */ /* 0x000fe200078e0a2d */
[C---:B------:R-:W-:Y:S01]  /*1cd0*/  ISETP.GT.U32.AND P0, PT, R4.reuse, R53, PT ;  /* 0x000000350400720c */ /* 0x040fe20003f04070 */
[----:B------:R-:W-:Y:S02]  /*1ce0*/  IMAD.MOV R12, RZ, RZ, -R12 ;  /* 0x000000ffff0c7224 */ /* 0x000fe400078e0a0c */
[C---:B------:R-:W-:Y:S02]  /*1cf0*/  IMAD R9, R4.reuse, R9, R67 ;  /* 0x0000000904097224 */ /* 0x040fe400078e0243 */
[--C-:B------:R-:W-:Y:S02]  /*1d00*/  @!P1 IMAD.IADD R55, R55, 0x1, -R4.reuse ;  /* 0x0000000137379824 */ /* 0x100fe400078e0a04 */
[C---:B------:R-:W-:Y:S01]  /*1d10*/  IMAD R67, R4.reuse, R12, R69 ;  /* 0x0000000c04437224 */ /* 0x040fe200078e0245 */
[----:B------:R-:W-:Y:S01]  /*1d20*/  IABS R69, R30 ;  /* 0x0000001e00457213 */ /* 0x000fe20000000000 */
[--C-:B------:R-:W-:Y:S01]  /*1d30*/  @!P2 IMAD.IADD R51, R51, 0x1, -R4.reuse ;  /* 0x000000013333a824 */ /* 0x100fe200078e0a04 */
[C---:B------:R-:W-:Y:S01]  /*1d40*/  ISETP.GT.U32.AND P2, PT, R4.reuse, R61, PT ;  /* 0x0000003d0400720c */ /* 0x040fe20003f44070 */
[--C-:B------:R-:W-:Y:S01]  /*1d50*/  @!P5 IMAD.IADD R65, R65, 0x1, -R4.reuse ;  /* 0x000000014141d824 */ /* 0x100fe200078e0a04 */
[C---:B------:R-:W-:Y:S01]  /*1d60*/  ISETP.GT.U32.AND P1, PT, R4.reuse, R55, PT ;  /* 0x000000370400720c */ /* 0x040fe20003f24070 */
[----:B------:R-:W-:Y:S01]  /*1d70*/  @!P0 IMAD.IADD R53, R53, 0x1, -R4 ;  /* 0x0000000135358824 */ /* 0x000fe200078e0a04 */
[----:B------:R-:W-:Y:S01]  /*1d80*/  ISETP.GT.U32.AND P5, PT, R4, R67, PT ;  /* 0x000000430400720c */ /* 0x000fe20003fa4070 */
[----:B------:R-:W-:Y:S01]  /*1d90*/  IMAD.HI.U32 R10, R8, R69, RZ ;  /* 0x00000045080a7227 */ /* 0x000fe200078e00ff */
[----:B------:R-:W-:-:S03]  /*1da0*/  ISETP.GT.U32.AND P0, PT, R4, R63, PT ;  /* 0x0000003f0400720c */ /* 0x000fc60003f04070 */
[----:B------:R-:W-:Y:S02]  /*1db0*/  @!P3 IMAD.MOV R47, RZ, RZ, -R47 ;  /* 0x000000ffff2fb224 */ /* 0x000fe400078e0a2f */
[----:B------:R-:W-:Y:S02]  /*1dc0*/  @!P4 IMAD.MOV R49, RZ, RZ, -R49 ;  /* 0x000000ffff31c224 */ /* 0x000fe400078e0a31 */
[--C-:B------:R-:W-:Y:S01]  /*1dd0*/  @!P2 IMAD.IADD R61, R61, 0x1, -R4.reuse ;  /* 0x000000013d3da824 */ /* 0x100fe200078e0a04 */
[----:B------:R-:W-:Y:S01]  /*1de0*/  ISETP.GE.AND P2, PT, R18, RZ, PT ;  /* 0x000000ff1200720c */ /* 0x000fe20003f46270 */
[--C-:B------:R-:W-:Y:S01]  /*1df0*/  @!P1 IMAD.IADD R55, R55, 0x1, -R4.reuse ;  /* 0x0000000137379824 */ /* 0x100fe200078e0a04 */
[----:B------:R-:W-:Y:S01]  /*1e00*/  ISETP.GE.AND P1, PT, R16, RZ, PT ;  /* 0x000000ff1000720c */ /* 0x000fe20003f26270 */
[----:B------:R-:W-:Y:S01]  /*1e10*/  @!P5 IMAD.IADD R67, R67, 0x1, -R4 ;  /* 0x000000014343d824 */ /* 0x000fe200078e0a04 */
[C---:B------:R-:W-:Y:S01]  /*1e20*/  ISETP.GT.U32.AND P5, PT, R4.reuse, R9, PT ;  /* 0x000000090400720c */ /* 0x040fe20003fa4070 */
[C---:B------:R-:W-:Y:S01]  /*1e30*/  VIADD R18, R7.reuse, 0x2e ;  /* 0x0000002e07127836 */ /* 0x040fe20000000000 */
[----:B------:R-:W-:Y:S01]  /*1e40*/  ISETP.GT.U32.AND P3, PT, R4, R61, PT ;  /* 0x0000003d0400720c */ /* 0x000fe20003f64070 */
[----:B------:R-:W-:-:S02]  /*1e50*/  VIADD R16, R7, 0x3e ;  /* 0x0000003e07107836 */ /* 0x000fc40000000000 */
[----:B------:R-:W-:Y:S01]  /*1e60*/  @!P0 IMAD.IADD R63, R63, 0x1, -R4 ;  /* 0x000000013f3f8824 */ /* 0x000fe200078e0a04 */
[----:B------:R-:W-:Y:S01]  /*1e70*/  IABS R71, R18 ;  /* 0x0000001200477213 */ /* 0x000fe20000000000 */
[----:B------:R-:W-:Y:S01]  /*1e80*/  IMAD.MOV R10, RZ, RZ, -R10 ;  /* 0x000000ffff0a7224 */ /* 0x000fe200078e0a0a */
[----:B------:R-:W-:Y:S01]  /*1e90*/  IABS R75, R16 ;  /* 0x00000010004b7213 */ /* 0x000fe20000000000 */
[----:B------:R-:W-:Y:S01]  /*1ea0*/  @!P6 IMAD.MOV R51, RZ, RZ, -R51 ;  /* 0x000000ffff33e224 */ /* 0x000fe200078e0a33 */
[----:B------:R-:W-:Y:S01]  /*1eb0*/  ISETP.GE.AND P0, PT, R11, RZ, PT ;  /* 0x000000ff0b00720c */ /* 0x000fe20003f06270 */
[----:B------:R-:W-:Y:S01]  /*1ec0*/  IMAD.HI.U32 R11, R8, R73, RZ ;  /* 0x00000049080b7227 */ /* 0x000fe200078e00ff */
[----:B------:R-:W-:-:S03]  /*1ed0*/  ISETP.GT.U32.AND P4, PT, R4, R63, PT ;  /* 0x0000003f0400720c */ /* 0x000fc60003f84070 */
[----:B------:R-:W-:-:S04]  /*1ee0*/  IMAD.HI.U32 R7, R8, R71, RZ ;  /* 0x0000004708077227 */ /* 0x000fc800078e00ff */
[----:B------:R-:W-:-:S04]  /*1ef0*/  IMAD.HI.U32 R8, R8, R75, RZ ;  /* 0x0000004b08087227 */ /* 0x000fc800078e00ff */
[----:B------:R-:W-:Y:S01]  /*1f00*/  @!P5 IMAD.IADD R9, R9, 0x1, -R4 ;  /* 0x000000010909d824 */ /* 0x000fe200078e0a04 */
[C---:B------:R-:W-:Y:S01]  /*1f10*/  ISETP.GT.U32.AND P5, PT, R4.reuse, R65, PT ;  /* 0x000000410400720c */ /* 0x040fe20003fa4070 */
[----:B------:R-:W-:Y:S01]  /*1f20*/  @!P1 IMAD.MOV R53, RZ, RZ, -R53 ;  /* 0x000000ffff359224 */ /* 0x000fe200078e0a35 */
[C---:B------:R-:W-:Y:S01]  /*1f30*/  ISETP.GT.U32.AND P1, PT, R4.reuse, R67, PT ;  /* 0x000000430400720c */ /* 0x040fe20003f24070 */
[----:B------:R-:W-:Y:S02]  /*1f40*/  IMAD.MOV R7, RZ, RZ, -R7 ;  /* 0x000000ffff077224 */ /* 0x000fe400078e0a07 */
[----:B------:R-:W-:Y:S02]  /*1f50*/  IMAD.MOV R12, RZ, RZ, -R11 ;  /* 0x000000ffff0c7224 */ /* 0x000fe400078e0a0b */
[----:B------:R-:W-:Y:S02]  /*1f60*/  IMAD.MOV R8, RZ, RZ, -R8 ;  /* 0x000000ffff087224 */ /* 0x000fe400078e0a08 */
[----:B------:R-:W-:-:S02]  /*1f70*/  IMAD R11, R4, R10, R69 ;  /* 0x0000000a040b7224 */ /* 0x000fc400078e0245 */
[C---:B------:R-:W-:Y:S02]  /*1f80*/  IMAD R7, R4.reuse, R7, R71 ;  /* 0x0000000704077224 */ /* 0x040fe400078e0247 */
[C---:B------:R-:W-:Y:S01]  /*1f90*/  IMAD R69, R4.reuse, R12, R73 ;  /* 0x0000000c04457224 */ /* 0x040fe200078e0249 */
[C---:B------:R-:W-:Y:S01]  /*1fa0*/  ISETP.GT.U32.AND P6, PT, R4.reuse, R11, PT ;  /* 0x0000000b0400720c */ /* 0x040fe20003fc4070 */
[C---:B------:R-:W-:Y:S02]  /*1fb0*/  IMAD R71, R4.reuse, R8, R75 ;  /* 0x0000000804477224 */ /* 0x040fe400078e024b */
[--C-:B------:R-:W-:Y:S01]  /*1fc0*/  @!P3 IMAD.IADD R61, R61, 0x1, -R4.reuse ;  /* 0x000000013d3db824 */ /* 0x100fe200078e0a04 */
[C---:B------:R-:W-:Y:S01]  /*1fd0*/  ISETP.GT.U32.AND P3, PT, R4.reuse, R69, PT ;  /* 0x000000450400720c */ /* 0x040fe20003f64070 */
[--C-:B------:R-:W-:Y:S01]  /*1fe0*/  @!P4 IMAD.IADD R63, R63, 0x1, -R4.reuse ;  /* 0x000000013f3fc824 */ /* 0x100fe200078e0a04 */
[C---:B------:R-:W-:Y:S01]  /*1ff0*/  ISETP.GT.U32.AND P4, PT, R4.reuse, R71, PT ;  /* 0x000000470400720c */ /* 0x040fe20003f84070 */
[----:B------:R-:W-:Y:S01]  /*2000*/  @!P2 IMAD.MOV R55, RZ, RZ, -R55 ;  /* 0x000000ffff37a224 */ /* 0x000fe200078e0a37 */
[C---:B------:R-:W-:Y:S01]  /*2010*/  ISETP.GT.U32.AND P2, PT, R4.reuse, R9, PT ;  /* 0x000000090400720c */ /* 0x040fe20003f44070 */
[--C-:B------:R-:W-:Y:S01]  /*2020*/  @!P5 IMAD.IADD R65, R65, 0x1, -R4.reuse ;  /* 0x000000014141d824 */ /* 0x100fe200078e0a04 */
[----:B------:R-:W-:Y:S01]  /*2030*/  ISETP.GT.U32.AND P5, PT, R4, R7, PT ;  /* 0x000000070400720c */ /* 0x000fe20003fa4070 */
[--C-:B------:R-:W-:Y:S01]  /*2040*/  @!P1 IMAD.IADD R67, R67, 0x1, -R4.reuse ;  /* 0x0000000143439824 */ /* 0x100fe200078e0a04 */
[----:B------:R-:W-:Y:S01]  /*2050*/  ISETP.GE.AND P1, PT, R20, RZ, PT ;  /* 0x000000ff1400720c */ /* 0x000fe20003f26270 */
[----:B------:R-:W-:Y:S01]  /*2060*/  @!P6 IMAD.IADD R11, R11, 0x1, -R4 ;  /* 0x000000010b0be824 */ /* 0x000fe200078e0a04 */
[----:B------:R-:W-:-:S03]  /*2070*/  ISETP.GE.AND P6, PT, R22, RZ, PT ;  /* 0x000000ff1600720c */ /* 0x000fc60003fc6270 */
[--C-:B------:R-:W-:Y:S01]  /*2080*/  @!P3 IMAD.IADD R69, R69, 0x1, -R4.reuse ;  /* 0x000000014545b824 */ /* 0x100fe200078e0a04 */
[----:B------:R-:W-:Y:S01]  /*2090*/  ISETP.GE.AND P3, PT, R26, RZ, PT ;  /* 0x000000ff1a00720c */ /* 0x000fe20003f66270 */
[--C-:B------:R-:W-:Y:S01]  /*20a0*/  @!P4 IMAD.IADD R71, R71, 0x1, -R4.reuse ;  /* 0x000000014747c824 */ /* 0x100fe200078e0a04 */
[----:B------:R-:W-:Y:S01]  /*20b0*/  ISETP.GT.U32.AND P4, PT, R4, R11, PT ;  /* 0x0000000b0400720c */ /* 0x000fe20003f84070 */
[--C-:B------:R-:W-:Y:S01]  /*20c0*/  @!P2 IMAD.IADD R9, R9, 0x1, -R4.reuse ;  /* 0x000000010909a824 */ /* 0x100fe200078e0a04 */
[----:B------:R-:W-:Y:S01]  /*20d0*/  ISETP.GE.AND P2, PT, R24, RZ, PT ;  /* 0x000000ff1800720c */ /* 0x000fe20003f46270 */
[--C-:B------:R-:W-:Y:S01]  /*20e0*/  @!P5 IMAD.IADD R7, R7, 0x1, -R4.reuse ;  /* 0x000000010707d824 */ /* 0x100fe200078e0a04 */
[C---:B------:R-:W-:Y:S01]  /*20f0*/  ISETP.GT.U32.AND P5, PT, R4.reuse, R71, PT ;  /* 0x000000470400720c */ /* 0x040fe20003fa4070 */
[----:B------:R-:W-:Y:S01]  /*2100*/  @!P1 IMAD.MOV R57, RZ, RZ, -R57 ;  /* 0x000000ffff399224 */ /* 0x000fe200078e0a39 */
[C---:B------:R-:W-:Y:S01]  /*2110*/  ISETP.GT.U32.AND P1, PT, R4.reuse, R69, PT ;  /* 0x000000450400720c */ /* 0x040fe20003f24070 */
[----:B------:R-:W-:Y:S01]  /*2120*/  @!P6 IMAD.MOV R61, RZ, RZ, -R61 ;  /* 0x000000ffff3de224 */ /* 0x000fe200078e0a3d */
[----:B------:R-:W-:Y:S01]  /*2130*/  ISETP.GT.U32.AND P6, PT, R4, R7, PT ;  /* 0x000000070400720c */ /* 0x000fe20003fc4070 */
[----:B------:R-:W-:Y:S01]  /*2140*/  @!P0 IMAD.MOV R9, RZ, RZ, -R9 ;  /* 0x000000ffff098224 */ /* 0x000fe200078e0a09 */
[----:B------:R-:W-:Y:S01]  /*2150*/  ISETP.GE.AND P0, PT, R14, RZ, PT ;  /* 0x000000ff0e00720c */ /* 0x000fe20003f06270 */
[----:B------:R-:W-:Y:S01]  /*2160*/  @!P3 IMAD.MOV R65, RZ, RZ, -R65 ;  /* 0x000000ffff41b224 */ /* 0x000fe200078e0a41 */
[----:B------:R-:W-:Y:S01]  /*2170*/  ISETP.GE.AND P3, PT, R2, RZ, PT ;  /* 0x000000ff0200720c */ /* 0x000fe20003f66270 */
[--C-:B------:R-:W-:Y:S01]  /*2180*/  @!P4 IMAD.IADD R11, R11, 0x1, -R4.reuse ;  /* 0x000000010b0bc824 */ /* 0x100fe200078e0a04 */
[----:B------:R-:W-:Y:S01]  /*2190*/  ISETP.GE.AND P4, PT, R30, RZ, PT ;  /* 0x000000ff1e00720c */ /* 0x000fe20003f86270 */
[----:B------:R-:W-:Y:S01]  /*21a0*/  @!P2 IMAD.MOV R63, RZ, RZ, -R63 ;  /* 0x000000ffff3fa224 */ /* 0x000fe200078e0a3f */
[----:B------:R-:W-:Y:S01]  /*21b0*/  ISETP.GE.AND P2, PT, R28, RZ, PT ;  /* 0x000000ff1c00720c */ /* 0x000fe20003f46270 */
[--C-:B------:R-:W-:Y:S01]  /*21c0*/  @!P5 IMAD.IADD R71, R71, 0x1, -R4.reuse ;  /* 0x000000014747d824 */ /* 0x100fe200078e0a04 */
[----:B------:R-:W-:Y:S01]  /*21d0*/  ISETP.GE.AND P5, PT, R16, RZ, PT ;  /* 0x000000ff1000720c */ /* 0x000fe20003fa6270 */
[--C-:B------:R-:W-:Y:S01]  /*21e0*/  @!P1 IMAD.IADD R69, R69, 0x1, -R4.reuse ;  /* 0x0000000145459824 */ /* 0x100fe200078e0a04 */
[----:B------:R-:W-:Y:S01]  /*21f0*/  ISETP.GE.AND P1, PT, R18, RZ, PT ;  /* 0x000000ff1200720c */ /* 0x000fe20003f26270 */
[----:B------:R-:W-:Y:S01]  /*2200*/  @!P6 IMAD.IADD R7, R7, 0x1, -R4 ;  /* 0x000000010707e824 */ /* 0x000fe200078e0a04 */
[----:B------:R-:W-:Y:S01]  /*2210*/  LOP3.LUT R4, RZ, R59, RZ, 0x33, !PT ;  /* 0x0000003bff047212 */ /* 0x000fe200078e33ff */
[----:B------:R-:W-:-:S02]  /*2220*/  @!P0 IMAD.MOV R69, RZ, RZ, -R69 ;  /* 0x000000ffff458224 */ /* 0x000fc400078e0a45 */
[----:B------:R-:W-:Y:S02]  /*2230*/  @!P3 IMAD.MOV R144, RZ, RZ, -R144 ;  /* 0x000000ffff90b224 */ /* 0x000fe400078e0a90 */
[----:B------:R-:W-:Y:S01]  /*2240*/  @!P4 IMAD.MOV R11, RZ, RZ, -R11 ;  /* 0x000000ffff0bc224 */ /* 0x000fe200078e0a0b */
[----:B------:R-:W-:Y:S01]  /*2250*/  ISETP.NE.AND P4, PT, R59, RZ, PT ;  /* 0x000000ff3b00720c */ /* 0x000fe20003f85270 */
[----:B------:R-:W-:Y:S01]  /*2260*/  @!P2 IMAD.MOV R67, RZ, RZ, -R67 ;  /* 0x000000ffff43a224 */ /* 0x000fe200078e0a43 */
[----:B------:R-:W-:Y:S01]  /*2270*/  ISETP.NE.AND P2, PT, R58, RZ, PT ;  /* 0x000000ff3a00720c */ /* 0x000fe20003f45270 */
[----:B------:R-:W-:Y:S01]  /*2280*/  @!P5 IMAD.MOV R71, RZ, RZ, -R71 ;  /* 0x000000ffff47d224 */ /* 0x000fe200078e0a47 */
[C---:B------:R-:W-:Y:S01]  /*2290*/  SEL R6, R4.reuse, R21, !P4 ;  /* 0x0000001504067207 */ /* 0x040fe20006000000 */
[----:B------:R-:W-:Y:S01]  /*22a0*/  @!P1 IMAD.MOV R7, RZ, RZ, -R7 ;  /* 0x000000ffff079224 */ /* 0x000fe200078e0a07 */
[C---:B------:R-:W-:Y:S01]  /*22b0*/  SEL R157, R4.reuse, R33, !P4 ;  /* 0x00000021049d7207 */ /* 0x040fe20006000000 */
[----:B------:R-:W-:Y:S01]  /*22c0*/  VIADD R16, R205, 0xfffffffc ;  /* 0xfffffffccd107836 */ /* 0x000fe20000000000 */
[----:B------:R-:W-:-:S02]  /*22d0*/  SEL R155, R4, R41, !P4 ;  /* 0x00000029049b7207 */ /* 0x000fc40006000000 */
[C---:B------:R-:W-:Y:S01]  /*22e0*/  SEL R21, R4.reuse, R25, !P4 ;  /* 0x0000001904157207 */ /* 0x040fe20006000000 */
[----:B----4-:R-:W-:Y:S01]  /*22f0*/  IMAD R157, R157, UR7, RZ ;  /* 0x000000079d9d7c24 */ /* 0x010fe2000f8e02ff */
[C---:B------:R-:W-:Y:S01]  /*2300*/  SEL R33, R4.reuse, R37, !P4 ;  /* 0x0000002504217207 */ /* 0x040fe20006000000 */
[----:B------:R-:W-:Y:S01]  /*2310*/  IMAD R155, R155, UR14, RZ ;  /* 0x0000000e9b9b7c24 */ /* 0x000fe2000f8e02ff */
[C---:B------:R-:W-:Y:S01]  /*2320*/  SEL R41, R4.reuse, R43, !P4 ;  /* 0x0000002b04297207 */ /* 0x040fe20006000000 */
[----:B------:R-:W-:Y:S01]  /*2330*/  IMAD R21, R21, UR7, RZ ;  /* 0x0000000715157c24 */ /* 0x000fe2000f8e02ff */
[C---:B------:R-:W-:Y:S01]  /*2340*/  SEL R9, R4.reuse, R9, !P4 ;  /* 0x0000000904097207 */ /* 0x040fe20006000000 */
[----:B------:R-:W-:Y:S01]  /*2350*/  IMAD R33, R33, UR10, RZ ;  /* 0x0000000a21217c24 */ /* 0x000fe2000f8e02ff */
[C---:B------:R-:W-:Y:S01]  /*2360*/  SEL R13, R4.reuse, R13, !P4 ;  /* 0x0000000d040d7207 */ /* 0x040fe20006000000 */
[----:B------:R-:W-:Y:S01]  /*2370*/  IMAD R41, R41, UR15, RZ ;  /* 0x0000000f29297c24 */ /* 0x000fe2000f8e02ff */
[----:B------:R-:W-:-:S02]  /*2380*/  SEL R15, R4, R15, !P4 ;  /* 0x0000000f040f7207 */ /* 0x000fc40006000000 */
[C---:B------:R-:W-:Y:S02]  /*2390*/  SEL R17, R4.reuse, R17, !P4 ;  /* 0x0000001104117207 */ /* 0x040fe40006000000 */
[C---:B------:R-:W-:Y:S02]  /*23a0*/  SEL R19, R4.reuse, R19, !P4 ;  /* 0x0000001304137207 */ /* 0x040fe40006000000 */
[C---:B------:R-:W-:Y:S02]  /*23b0*/  SEL R23, R4.reuse, R23, !P4 ;  /* 0x0000001704177207 */ /* 0x040fe40006000000 */
[C---:B------:R-:W-:Y:S02]  /*23c0*/  SEL R27, R4.reuse, R27, !P4 ;  /* 0x0000001b041b7207 */ /* 0x040fe40006000000 */
[C---:B------:R-:W-:Y:S02]  /*23d0*/  SEL R25, R4.reuse, R29, !P4 ;  /* 0x0000001d04197207 */ /* 0x040fe40006000000 */
[----:B------:R-:W-:-:S02]  /*23e0*/  SEL R31, R4, R31, !P4 ;  /* 0x0000001f041f7207 */ /* 0x000fc40006000000 */
[C---:B------:R-:W-:Y:S01]  /*23f0*/  SEL R35, R4.reuse, R35, !P4 ;  /* 0x0000002304237207 */ /* 0x040fe20006000000 */
[----:B------:R-:W-:Y:S01]  /*2400*/  IMAD R25, R25, UR7, RZ ;  /* 0x0000000719197c24 */ /* 0x000fe2000f8e02ff */
[C---:B------:R-:W-:Y:S02]  /*2410*/  SEL R37, R4.reuse, R39, !P4 ;  /* 0x0000002704257207 */ /* 0x040fe40006000000 */
[C---:B------:R-:W-:Y:S02]  /*2420*/  SEL R43, R4.reuse, R45, !P4 ;  /* 0x0000002d042b7207 */ /* 0x040fe40006000000 */
[C---:B------:R-:W-:Y:S01]  /*2430*/  SEL R47, R4.reuse, R47, !P4 ;  /* 0x0000002f042f7207 */ /* 0x040fe20006000000 */
[----:B-----5:R-:W-:Y:S01]  /*2440*/  IMAD R37, R37, UR11, RZ ;  /* 0x0000000b25257c24 */ /* 0x020fe2000f8e02ff */
        /* <DEDUP_REMOVED lines=12> */
[----:B------:R-:W-:Y:S01]  /*2510*/  SEL R12, R4, R63, !P4 ;  /* 0x0000003f040c7207 */ /* 0x000fe20006000000 */
[----:B------:R-:W-:Y:S01]  /*2520*/  IMAD R61, R8, UR29, RZ ;  /* 0x0000001d083d7c24 */ /* 0x000fe2000f8e02ff */
[----:B------:R-:W-:Y:S01]  /*2530*/  SEL R149, R4, R65, !P4 ;  /* 0x0000004104957207 */ /* 0x000fe20006000000 */
[----:B------:R-:W-:Y:S01]  /*2540*/  IMAD R63, R10, UR30, RZ ;  /* 0x0000001e0a3f7c24 */ /* 0x000fe2000f8e02ff */
[----:B------:R-:W-:Y:S01]  /*2550*/  SEL R14, R4, R67, !P4 ;  /* 0x00000043040e7207 */ /* 0x000fe20006000000 */
[----:B------:R-:W-:Y:S01]  /*2560*/  IMAD R67, R12, UR31, RZ ;  /* 0x0000001f0c437c24 */ /* 0x000fe2000f8e02ff */
[C---:B------:R-:W-:Y:S01]  /*2570*/  SEL R73, R4.reuse, R11, !P4 ;  /* 0x0000000b04497207 */ /* 0x040fe20006000000 */
[----:B------:R-:W-:Y:S01]  /*2580*/  VIADD R11, R205, 0xfffffffd ;  /* 0xfffffffdcd0b7836 */ /* 0x000fe20000000000 */
[C---:B------:R-:W-:Y:S01]  /*2590*/  SEL R77, R4.reuse, R69, !P4 ;  /* 0x00000045044d7207 */ /* 0x040fe20006000000 */
[----:B------:R-:W-:Y:S01]  /*25a0*/  IMAD R149, R149, UR32, RZ ;  /* 0x0000002095957c24 */ /* 0x000fe2000f8e02ff */
[C---:B------:R-:W-:Y:S01]  /*25b0*/  SEL R151, R4.reuse, R7, !P4 ;  /* 0x0000000704977207 */ /* 0x040fe20006000000 */
[----:B------:R-:W-:Y:S01]  /*25c0*/  VIADD R7, R205, 0xfffffffe ;  /* 0xfffffffecd077836 */ /* 0x000fe20000000000 */
[----:B------:R-:W-:Y:S01]  /*25d0*/  SEL R71, R4, R71, !P4 ;  /* 0x0000004704477207 */ /* 0x000fe20006000000 */
[----:B------:R-:W-:Y:S01]  /*25e0*/  IMAD R73, R73, UR34, RZ ;  /* 0x0000002249497c24 */ /* 0x000fe2000f8e02ff */
[----:B------:R-:W-:Y:S01]  /*25f0*/  LOP3.LUT R4, R5, 0x3f, RZ, 0xc0, !PT ;  /* 0x0000003f05047812 */ /* 0x000fe200078ec0ff */
[----:B------:R-:W-:Y:S01]  /*2600*/  IMAD R151, R151, UR28, RZ ;  /* 0x0000001c97977c24 */ /* 0x000fe2000f8e02ff */
[----:B------:R-:W-:Y:S01]  /*2610*/  ISETP.GE.U32.AND P4, PT, R7, 0x7fffffbf, PT ;  /* 0x7fffffbf0700780c */ /* 0x000fe20003f86070 */
[----:B------:R-:W-:Y:S01]  /*2620*/  IMAD R7, R9, UR7, RZ ;  /* 0x0000000709077c24 */ /* 0x000fe2000f8e02ff */
[----:B------:R-:W-:Y:S01]  /*2630*/  @!P2 LOP3.LUT R144, RZ, R58, RZ, 0x33, !PT ;  /* 0x0000003aff90a212 */ /* 0x000fe200078e33ff */
[----:B---3--:R-:W-:Y:S01]  /*2640*/  IMAD R5, R4, UR4, RZ ;  /* 0x0000000404057c24 */ /* 0x008fe2000f8e02ff */
[----:B------:R-:W-:Y:S01]  /*2650*/  ISETP.GE.U32.AND P0, PT, R11, 0x7fffffbe, PT ;  /* 0x7fffffbe0b00780c */ /* 0x000fe20003f06070 */
[----:B------:R-:W-:Y:S01]  /*2660*/  IMAD R9, R13, UR7, RZ ;  /* 0x000000070d097c24 */ /* 0x000fe2000f8e02ff */
[----:B------:R-:W-:Y:S01]  /*2670*/  ISETP.GE.U32.AND P2, PT, R16, 0x7fffffbd, PT ;  /* 0x7fffffbd1000780c */ /* 0x000fe20003f46070 */
[----:B------:R-:W-:Y:S01]  /*2680*/  IMAD R13, R17, UR7, RZ ;  /* 0x00000007110d7c24 */ /* 0x000fe2000f8e02ff */
[----:B------:R-:W-:Y:S01]  /*2690*/  IADD3 R58, P3, PT, R5, UR22, RZ ;  /* 0x00000016053a7c10 */ /* 0x000fe2000ff7e0ff */
[----:B------:R-:W-:Y:S01]  /*26a0*/  IMAD R17, R6, UR7, RZ ;  /* 0x0000000706117c24 */ /* 0x000fe2000f8e02ff */
[----:B------:R-:W-:Y:S01]  /*26b0*/  USHF.L.U32 UR4, UR8, 0x15, URZ ;  /* 0x0000001508047899 */ /* 0x000fe200080006ff */
[----:B------:R-:W-:Y:S01]  /*26c0*/  IMAD R11, R15, UR7, RZ ;  /* 0x000000070f0b7c24 */ /* 0x000fe2000f8e02ff */
[----:B------:R-:W-:Y:S01]  /*26d0*/  LEA.HI.X.SX32 R34, R5, UR23, 0x1, P3 ;  /* 0x0000001705227c11 */ /* 0x000fe200098f0eff */
[----:B------:R-:W-:Y:S01]  /*26e0*/  IMAD R15, R19, UR7, RZ ;  /* 0x00000007130f7c24 */ /* 0x000fe2000f8e02ff */
[-C--:B------:R-:W-:Y:S01]  /*26f0*/  IADD3 R6, P5, PT, R7, R58.reuse, RZ ;  /* 0x0000003a07067210 */ /* 0x080fe20007fbe0ff */
[----:B------:R-:W-:Y:S01]  /*2700*/  IMAD R19, R23, UR7, RZ ;  /* 0x0000000717137c24 */ /* 0x000fe2000f8e02ff */
[----:B------:R-:W-:Y:S01]  /*2710*/  IADD3 R8, P3, PT, R9, R58, RZ ;  /* 0x0000003a09087210 */ /* 0x000fe20007f7e0ff */
[----:B------:R-:W-:Y:S01]  /*2720*/  IMAD R5, R14, UR33, RZ ;  /* 0x000000210e057c24 */ /* 0x000fe2000f8e02ff */
[----:B------:R-:W-:Y:S01]  /*2730*/  LEA.HI.X.SX32 R7, R7, R34, 0x1, P5 ;  /* 0x0000002207077211 */ /* 0x000fe200028f0eff */
[----:B------:R-:W-:Y:S01]  /*2740*/  IMAD R23, R27, UR7, RZ ;  /* 0x000000071b177c24 */ /* 0x000fe2000f8e02ff */
[-C--:B------:R-:W-:Y:S01]  /*2750*/  IADD3 R10, P6, PT, R11, R58.reuse, RZ ;  /* 0x0000003a0b0a7210 */ /* 0x080fe20007fde0ff */
[----:B------:R-:W-:Y:S01]  /*2760*/  IMAD R27, R31, UR7, RZ ;  /* 0x000000071f1b7c24 */ /* 0x000fe2000f8e02ff */
[----:B------:R-:W-:Y:S01]  /*2770*/  IADD3 R12, P5, PT, R13, R58, RZ ;  /* 0x0000003a0d0c7210 */ /* 0x000fe20007fbe0ff */
[----:B------:R-:W-:Y:S01]  /*2780*/  IMAD R31, R35, UR9, RZ ;  /* 0x00000009231f7c24 */ /* 0x000fe2000f8e02ff */
[----:B------:R-:W-:Y:S01]  /*2790*/  LEA.HI.X.SX32 R9, R9, R34, 0x1, P3 ;  /* 0x0000002209097211 */ /* 0x000fe200018f0eff */
[----:B------:R-:W-:Y:S01]  /*27a0*/  IMAD R77, R77, UR35, RZ ;  /* 0x000000234d4d7c24 */ /* 0x000fe2000f8e02ff */
[----:B------:R-:W-:Y:S01]  /*27b0*/  IADD3 R14, P3, PT, R15, R58, RZ ;  /* 0x0000003a0f0e7210 */ /* 0x000fe20007f7e0ff */
[----:B------:R-:W-:Y:S01]  /*27c0*/  IMAD R147, R71, UR36, RZ ;  /* 0x0000002447937c24 */ /* 0x000fe2000f8e02ff */
[-C--:B------:R-:W-:Y:S01]  /*27d0*/  LEA.HI.X.SX32 R11, R11, R34.reuse, 0x1, P6 ;  /* 0x000000220b0b7211 */ /* 0x080fe200030f0eff */
[----:B------:R-:W-:Y:S01]  /*27e0*/  IMAD R144, R144, UR6, RZ ;  /* 0x0000000690907c24 */ /* 0x000fe2000f8e02ff */
[----:B------:R-:W-:Y:S01]  /*27f0*/  LEA.HI.X.SX32 R13, R13, R34, 0x1, P5 ;  /* 0x000000220d0d7211 */ /* 0x000fe200028f0eff */
[----:B------:R-:W-:Y:S01]  /*2800*/  ULOP3.LUT UR4, UR4, 0x600000, URZ, 0xc0, !UPT ;  /* 0x0060000004047892 */ /* 0x000fe2000f8ec0ff */
[-C--:B------:R-:W-:Y:S01]  /*2810*/  IADD3 R16, P6, PT, R17, R58.reuse, RZ ;  /* 0x0000003a11107210 */ /* 0x080fe20007fde0ff */
[----:B------:R-:W-:Y:S01]  /*2820*/  UMOV UR7, 0x1 ;  /* 0x0000000100077882 */ /* 0x000fe20000000000 */
[----:B------:R-:W-:-:S02]  /*2830*/  IADD3 R18, P5, PT, R19, R58, RZ ;  /* 0x0000003a13127210 */ /* 0x000fc40007fbe0ff */
[----:B------:R-:W-:Y:S02]  /*2840*/  LEA.HI.X.SX32 R15, R15, R34, 0x1, P3 ;  /* 0x000000220f0f7211 */ /* 0x000fe400018f0eff */
[----:B------:R-:W-:Y:S02]  /*2850*/  IADD3 R20, P3, PT, R21, R58, RZ ;  /* 0x0000003a15147210 */ /* 0x000fe40007f7e0ff */
[-C--:B------:R-:W-:Y:S02]  /*2860*/  LEA.HI.X.SX32 R17, R17, R34.reuse, 0x1, P6 ;  /* 0x0000002211117211 */ /* 0x080fe400030f0eff */
[----:B------:R-:W-:Y:S02]  /*2870*/  LEA.HI.X.SX32 R19, R19, R34, 0x1, P5 ;  /* 0x0000002213137211 */ /* 0x000fe400028f0eff */
[-C--:B------:R-:W-:Y:S02]  /*2880*/  IADD3 R22, P6, PT, R23, R58.reuse, RZ ;  /* 0x0000003a17167210 */ /* 0x080fe40007fde0ff */
        /* <DEDUP_REMOVED lines=45> */
[----:B------:R-:W-:Y:S02]  /*2b60*/  ISETP.NE.U32.AND P1, PT, R3, RZ, PT ;  /* 0x000000ff0300720c */ /* 0x000fe40003f25070 */
[-C--:B------:R-:W-:Y:S02]  /*2b70*/  LEA.HI.X.SX32 R73, R73, R34.reuse, 0x1, P6 ;  /* 0x0000002249497211 */ /* 0x080fe400030f0eff */
[-C--:B------:R-:W-:Y:S02]  /*2b80*/  LEA.HI.X.SX32 R77, R77, R34.reuse, 0x1, P5 ;  /* 0x000000224d4d7211 */ /* 0x080fe400028f0eff */
[----:B------:R-:W-:-:S02]  /*2b90*/  LEA.HI.X.SX32 R147, R147, R34, 0x1, P3 ;  /* 0x0000002293937211 */ /* 0x000fc400018f0eff */
[----:B------:R-:W-:Y:S01]  /*2ba0*/  SHF.R.S32.HI R5, RZ, 0x1f, R135 ;  /* 0x0000001fff057819 */ /* 0x000fe20000011487 */
[----:B------:R-:W-:Y:S06]  /*2bb0*/  BRA.U UP0, `(.L_x_5) ;  /* 0x0000000100187547 */ /* 0x000fec000b800000 */
[----:B------:R-:W-:Y:S01]  /*2bc0*/  ELECT P3, URZ, PT ;  /* 0x0000000000ff782f */ /* 0x000fe20003860000 */
[----:B------:R-:W-:Y:S01]  /*2bd0*/  IMAD.MOV.U32 R29, RZ, RZ, 0x1 ;  /* 0x00000001ff1d7424 */ /* 0x000fe200078e00ff */
[----:B------:R-:W-:Y:S01]  /*2be0*/  UMOV UR6, 0x40 ;  /* 0x0000004000067882 */ /* 0x000fe20000000000 */
[----:B------:R-:W-:Y:S01]  /*2bf0*/  UVIRTCOUNT.DEALLOC.SMPOOL 0x80 ;  /* 0x000000800000784c */ /* 0x000fe20000000000 */
[----:B------:R-:W-:-:S09]  /*2c00*/  ULEA UR6, UR5, UR6, 0x18 ;  /* 0x0000000605067291 */ /* 0x000fd2000f8ec0ff */
[----:B------:R0:W-:Y:S03]  /*2c10*/  @P3 STS.U8 [UR6], R29 ;  /* 0x0000001dff003988 */ /* 0x0001e60008000006 */
.L_x_5:
[----:B------:R-:W-:Y:S01]  /*2c20*/  UIADD3 UR14, UPT, UPT, UR12, UR4, URZ ;  /* 0x000000040c0e7290 */ /* 0x000fe2000fffe0ff */
[----:B------:R-:W-:Y:S01]  /*2c30*/  SHF.R.S32.HI R145, RZ, 0x1f, R144 ;  /* 0x0000001fff917819 */ /* 0x000fe20000011490 */
[----:B------:R-:W-:Y:S01]  /*2c40*/  VOTEU.ALL UP1, P1 ;  /* 0x0000000000ff7886 */ /* 0x000fe20000820000 */
[----:B------:R-:W-:Y:S01]  /*2c50*/  UIADD3 UR10, UPT, UPT, UR13, 0x6000, URZ ;  /* 0x000060000d0a7890 */ /* 0x000fe2000fffe0ff */
[----:B------:R-:W-:Y:S01]  /*2c60*/  IADD3 R140, P3, PT, R144, UR20, RZ ;  /* 0x00000014908c7c10 */ /* 0x000fe2000ff7e0ff */
[----:B------:R-:W-:Y:S01]  /*2c70*/  VOTEU.ALL UP2, P1 ;  /* 0x0000000000ff7886 */ /* 0x000fe20000840000 */
[----:B0-----:R-:W-:Y:S01]  /*2c80*/  VIADD R29, R205, 0xffffffff ;  /* 0xffffffffcd1d7836 */ /* 0x001fe20000000000 */
[----:B------:R-:W-:-:S04]  /*2c90*/  @!UP1 UIADD3 UR4, UPT, UPT, -UR7, 0x100000, URZ ;  /* 0x0010000007049890 */ /* 0x000fc8000fffe1ff */
[----:B------:R-:W-:Y:S02]  /*2ca0*/  @!UP1 USHF.L.U32 UR5, UR4, 0xb, URZ ;  /* 0x0000000b04059899 */ /* 0x000fe400080006ff */
[----:B------:R-:W-:Y:S01]  /*2cb0*/  @!UP1 USHF.L.U32 UR4, UR4, 0x1, URZ ;  /* 0x0000000104049899 */ /* 0x000fe200080006ff */
[----:B------:R-:W-:Y:S01]  /*2cc0*/  PRMT R232, RZ, 0x7610, R232 ;  /* 0x00007610ffe87816 */ /* 0x000fe200000000e8 */
[----:B------:R-:W-:Y:S01]  /*2cd0*/  STTM.x64 tmem[UR14], RZ ;  /* 0x000000ff000079ed */ /* 0x000fe2000834000e */
[----:B------:R-:W0:Y:S02]  /*2ce0*/  FENCE.VIEW.ASYNC.T ;  /* 0x00000000000073c6 */ /* 0x000e240000000200 */
[----:B0-----:R-:W-:Y:S01]  /*2cf0*/  BAR.SYNC.DEFER_BLOCKING 0x0 ;  /* 0x0000000000007b1d */ /* 0x001fe20000010000 */
[----:B------:R-:W-:Y:S01]  /*2d00*/  IADD3.X R133, PT, PT, R145, UR21, RZ, P3, !PT ;  /* 0x0000001591857c10 */ /* 0x000fe20009ffe4ff */
[----:B------:R-:W-:Y:S01]  /*2d10*/  VIADD R132, R144, UR20 ;  /* 0x0000001490847c36 */ /* 0x000fe20008000000 */
[----:B------:R-:W-:Y:S01]  /*2d20*/  IADD3 R34, P3, PT, R140, R135, RZ ;  /* 0x000000878c227210 */ /* 0x000fe20007f7e0ff */
[----:B------:R-:W-:Y:S01]  /*2d30*/  IMAD.SHL.U32 R39, R135, 0x2, RZ ;  /* 0x0000000287277824 */ /* 0x000fe200078e00ff */
[----:B------:R-:W-:Y:S01]  /*2d40*/  ISETP.GE.U32.AND P5, PT, R29, 0x7fffffc0, PT ;  /* 0x7fffffc01d00780c */ /* 0x000fe20003fa6070 */
[----:B------:R-:W-:Y:S01]  /*2d50*/  IMAD R45, R135, 0x3, RZ ;  /* 0x00000003872d7824 */ /* 0x000fe200078e02ff */
[----:B------:R-:W-:Y:S01]  /*2d60*/  PRMT R230, RZ, 0x7610, R230 ;  /* 0x00007610ffe67816 */ /* 0x000fe200000000e6 */
[----:B------:R-:W-:Y:S01]  /*2d70*/  IMAD.X R35, R5, 0x1, R133, P3 ;  /* 0x0000000105237824 */ /* 0x000fe200018e0685 */
[----:B------:R-:W-:-:S02]  /*2d80*/  ISETP.GE.U32.AND P3, PT, R38, 0x7fffffbc, PT ;  /* 0x7fffffbc2600780c */ /* 0x000fc40003f66070 */
[----:B------:R-:W-:Y:S01]  /*2d90*/  PRMT R207, RZ, 0x7610, R207 ;  /* 0x00007610ffcf7816 */ /* 0x000fe200000000cf */
[----:B------:R-:W-:Y:S01]  /*2da0*/  IMAD R65, R135, 0x5, RZ ;  /* 0x0000000587417824 */ /* 0x000fe200078e02ff */
[----:B------:R-:W-:Y:S01]  /*2db0*/  PRMT R214, RZ, 0x7610, R214 ;  /* 0x00007610ffd67816 */ /* 0x000fe200000000d6 */
[----:B------:R-:W-:Y:S01]  /*2dc0*/  VIADD R49, R205, 0xfffffff9 ;  /* 0xfffffff9cd317836 */ /* 0x000fe20000000000 */
[----:B------:R-:W-:Y:S02]  /*2dd0*/  PRMT R189, RZ, 0x7610, R189 ;  /* 0x00007610ffbd7816 */ /* 0x000fe400000000bd */
[----:B------:R-:W-:Y:S02]  /*2de0*/  PRMT R206, RZ, 0x7610, R206 ;  /* 0x00007610ffce7816 */ /* 0x000fe400000000ce */
[----:B------:R-:W-:Y:S02]  /*2df0*/  PRMT R177, RZ, 0x7610, R177 ;  /* 0x00007610ffb17816 */ /* 0x000fe400000000b1 */
[----:B------:R-:W-:-:S02]  /*2e00*/  PRMT R248, RZ, 0x7610, R248 ;  /* 0x00007610fff87816 */ /* 0x000fc400000000f8 */
[----:B------:R-:W-:Y:S01]  /*2e10*/  PRMT R234, RZ, 0x7610, R234 ;  /* 0x00007610ffea7816 */ /* 0x000fe200000000ea */
[----:B------:R-:W0:Y:S02]  /*2e20*/  FENCE.VIEW.ASYNC.S ;  /* 0x00000000000073c6 */ /* 0x000e240000000000 */
[----:B0-----:R0:W1:Y:S02]  /*2e30*/  @!UP2 SYNCS.EXCH.64 URZ, [UR10], UR4 ;  /* 0x000000040affa5b2 */ /* 0x0010640008000100 */
[----:B-1----:R-:W-:Y:S01]  /*2e40*/  BAR.SYNC.DEFER_BLOCKING 0x0 ;  /* 0x0000000000007b1d */ /* 0x002fe20000010000 */
[----:B------:R-:W-:Y:S02]  /*2e50*/  SHF.R.S32.HI R55, RZ, 0x1f, R39 ;  /* 0x0000001fff377819 */ /* 0x000fe40000011427 */
[----:B------:R-:W-:Y:S02]  /*2e60*/  SHF.R.S32.HI R59, RZ, 0x1f, R45 ;  /* 0x0000001fff3b7819 */ /* 0x000fe4000001142d */
[----:B------:R-:W-:Y:S01]  /*2e70*/  IADD3 R44, P6, PT, R45, R140, RZ ;  /* 0x0000008c2d2c7210 */ /* 0x000fe20007fde0ff */
[----:B------:R-:W-:-:S02]  /*2e80*/  VIADD R29, R205, 0xfffffffa ;  /* 0xfffffffacd1d7836 */ /* 0x000fc40000000000 */
[----:B------:R-:W-:Y:S01]  /*2e90*/  VIADD R88, R205, 0xffffffe0 ;  /* 0xffffffe0cd587836 */ /* 0x000fe20000000000 */
[----:B------:R-:W-:Y:S01]  /*2ea0*/  PRMT R211, RZ, 0x7610, R211 ;  /* 0x00007610ffd37816 */ /* 0x000fe200000000d3 */
[----:B------:R-:W-:Y:S01]  /*2eb0*/  IMAD.X R45, R59, 0x1, R133, P6 ;  /* 0x000000013b2d7824 */ /* 0x000fe200030e0685 */
[----:B------:R-:W-:Y:S02]  /*2ec0*/  SHF.R.S32.HI R59, RZ, 0x1f, R65 ;  /* 0x0000001fff3b7819 */ /* 0x000fe40000011441 */
[----:B------:R-:W-:Y:S02]  /*2ed0*/  PRMT R216, RZ, 0x7610, R216 ;  /* 0x00007610ffd87816 */ /* 0x000fe400000000d8 */
[----:B------:R-:W-:Y:S01]  /*2ee0*/  PRMT R191, RZ, 0x7610, R191 ;  /* 0x00007610ffbf7816 */ /* 0x000fe200000000bf */
[C---:B------:R-:W-:Y:S02]  /*2ef0*/  IMAD R116, R135.reuse, 0x35, RZ ;  /* 0x0000003587747824 */ /* 0x040fe400078e02ff */
[----:B------:R-:W-:-:S02]  /*2f00*/  IMAD R118, R135, 0x37, RZ ;  /* 0x0000003787767824 */ /* 0x000fc400078e02ff */
[C---:B------:R-:W-:Y:S02]  /*2f10*/  VIADD R150, R205.reuse, 0xfffffff2 ;  /* 0xfffffff2cd967836 */ /* 0x040fe40000000000 */
[----:B------:R-:W-:Y:S01]  /*2f20*/  VIADD R152, R205, 0xfffffff1 ;  /* 0xfffffff1cd987836 */ /* 0x000fe20000000000 */
[----:B------:R-:W-:Y:S01]  /*2f30*/  PRMT R204, RZ, 0x7610, R204 ;  /* 0x00007610ffcc7816 */ /* 0x000fe200000000cc */
[----:B------:R1:W2:Y:S01]  /*2f40*/  @!P4 LDG.E.U8 R232, desc[UR26][R34.64] ;  /* 0x0000001a22e8c981 */ /* 0x0002a2000c1e1100 */
[----:B------:R-:W-:Y:S01]  /*2f50*/  IADD3 R38, P4, PT, R39, R140, RZ ;  /* 0x0000008c27267210 */ /* 0x000fe20007f9e0ff */
[----:B------:R-:W3:Y:S02]  /*2f60*/  LDCU UR11, c[0x0][0x384] ;  /* 0x00007080ff0b77ac */ /* 0x000ee40008000800 */
[----:B------:R-:W4:Y:S02]  /*2f70*/  @!P5 LDG.E.U8 R230, desc[UR26][R132.64] ;  /* 0x0000001a84e6d981 */ /* 0x000f24000c1e1100 */
[----:B------:R-:W-:Y:S01]  /*2f80*/  IMAD.X R39, R55, 0x1, R133, P4 ;  /* 0x0000000137277824 */ /* 0x000fe200020e0685 */
[----:B------:R-:W-:Y:S01]  /*2f90*/  ISETP.GE.U32.AND P5, PT, R29, 0x7fffffbb, PT ;  /* 0x7fffffbb1d00780c */ /* 0x000fe20003fa6070 */
[----:B------:R5:W2:Y:S01]  /*2fa0*/  @!P2 LDG.E.U8 R214, desc[UR26][R44.64] ;  /* 0x0000001a2cd6a981 */ /* 0x000aa2000c1e1100 */
[----:B-1----:R-:W-:-:S03]  /*2fb0*/  IMAD.SHL.U32 R35, R135, 0x4, RZ ;  /* 0x0000000487237824 */ /* 0x002fc600078e00ff */
[----:B------:R1:W2:Y:S01]  /*2fc0*/  @!P0 LDG.E.U8 R207, desc[UR26][R38.64] ;  /* 0x0000001a26cf8981 */ /* 0x0002a2000c1e1100 */
[----:B------:R-:W-:Y:S01]  /*2fd0*/  VIADD R29, R205, 0xfffffff8 ;  /* 0xfffffff8cd1d7836 */ /* 0x000fe20000000000 */
[-C--:B------:R-:W-:Y:S02]  /*2fe0*/  IADD3 R64, P6, PT, R65, R140.reuse, RZ ;  /* 0x0000008c41407210 */ /* 0x080fe40007fde0ff */
[----:B------:R-:W-:Y:S02]  /*2ff0*/  SHF.R.S32.HI R55, RZ, 0x1f, R35 ;  /* 0x0000001fff377819 */ /* 0x000fe40000011423 */
[-C--:B------:R-:W-:Y:S01]  /*3000*/  IADD3 R34, P0, PT, R35, R140.reuse, RZ ;  /* 0x0000008c23227210 */ /* 0x080fe20007f1e0ff */
[----:B-----5:R-:W-:Y:S01]  /*3010*/  IMAD R45, R135, 0x7, RZ ;  /* 0x00000007872d7824 */ /* 0x020fe200078e02ff */
[----:B------:R-:W-:Y:S01]  /*3020*/  ISETP.GE.U32.AND P2, PT, R29, 0x7fffffb9, PT ;  /* 0x7fffffb91d00780c */ /* 0x000fe20003f46070 */
[--C-:B------:R-:W-:Y:S02]  /*3030*/  IMAD.X R65, R59, 0x1, R133.reuse, P6 ;  /* 0x000000013b417824 */ /* 0x100fe400030e0685 */
[----:B------:R-:W-:Y:S01]  /*3040*/  IMAD.X R35, R55, 0x1, R133, P0 ;  /* 0x0000000137237824 */ /* 0x000fe200000e0685 */
[----:B------:R-:W-:Y:S01]  /*3050*/  SHF.R.S32.HI R59, RZ, 0x1f, R45 ;  /* 0x0000001fff3b7819 */ /* 0x000fe2000001142d */
[----:B------:R-:W-:Y:S01]  /*3060*/  VIADD R29, R205, 0xfffffff6 ;  /* 0xfffffff6cd1d7836 */ /* 0x000fe20000000000 */
[----:B------:R-:W-:Y:S01]  /*3070*/  IADD3 R44, P6, PT, R45, R140, RZ ;  /* 0x0000008c2d2c7210 */ /* 0x000fe20007fde0ff */
[----:B-1----:R-:W-:Y:S01]  /*3080*/  IMAD R39, R135, 0x6, RZ ;  /* 0x0000000687277824 */ /* 0x002fe200078e02ff */
[----:B------:R-:W-:Y:S01]  /*3090*/  ISETP.GE.U32.AND P4, PT, R49, 0x7fffffba, PT ;  /* 0x7fffffba3100780c */ /* 0x000fe20003f86070 */
[----:B------:R-:W-:Y:S01]  /*30a0*/  VIADD R49, R205, 0xfffffff7 ;  /* 0xfffffff7cd317836 */ /* 0x000fe20000000000 */
[----:B------:R1:W5:Y:S01]  /*30b0*/  @!P3 LDG.E.U8 R189, desc[UR26][R34.64] ;  /* 0x0000001a22bdb981 */ /* 0x000362000c1e1100 */
[----:B------:R-:W-:Y:S01]  /*30c0*/  IMAD.X R45, R59, 0x1, R133, P6 ;  /* 0x000000013b2d7824 */ /* 0x000fe200030e0685 */
[----:B------:R-:W-:-:S02]  /*30d0*/  SHF.R.S32.HI R55, RZ, 0x1f, R39 ;  /* 0x0000001fff377819 */ /* 0x000fc40000011427 */
[----:B------:R0:W2:Y:S01]  /*30e0*/  @!P5 LDG.E.U8 R206, desc[UR26][R64.64] ;  /* 0x0000001a40ced981 */ /* 0x0000a2000c1e1100 */
[----:B------:R-:W-:Y:S01]  /*30f0*/  ISETP.GE.U32.AND P5, PT, R29, 0x7fffffb7, PT ;  /* 0x7fffffb71d00780c */ /* 0x000fe20003fa6070 */
[----:B------:R-:W-:Y:S01]  /*3100*/  IMAD.SHL.U32 R29, R135, 0x8, RZ ;  /* 0x00000008871d7824 */ /* 0x000fe200078e00ff */
[-C--:B------:R-:W-:Y:S02]  /*3110*/  IADD3 R38, P3, PT, R39, R140.reuse, RZ ;  /* 0x0000008c27267210 */ /* 0x080fe40007f7e0ff */
[----:B-1----:R-:W-:Y:S02]  /*3120*/  PRMT R34, RZ, 0x7610, R34 ;  /* 0x00007610ff227816 */ /* 0x002fe40000000022 */
[----:B------:R-:W-:Y:S01]  /*3130*/  ISETP.GE.U32.AND P0, PT, R49, 0x7fffffb8, PT ;  /* 0x7fffffb83100780c */ /* 0x000fe20003f06070 */
[----:B------:R-:W-:Y:S01]  /*3140*/  IMAD.X R39, R55, 0x1, R133, P3 ;  /* 0x0000000137277824 */ /* 0x000fe200018e0685 */
[----:B------:R-:W-:Y:S02]  /*3150*/  SHF.R.S32.HI R59, RZ, 0x1f, R29 ;  /* 0x0000001fff3b7819 */ /* 0x000fe4000001141d */
[----:B------:R-:W2:Y:S01]  /*3160*/  @!P2 LDG.E.U8 R34, desc[UR26][R44.64] ;  /* 0x0000001a2c22a981 */ /* 0x000ea2000c1e1100 */
[----:B0-----:R-:W-:-:S03]  /*3170*/  IADD3 R64, P2, PT, R29, R140, RZ ;  /* 0x0000008c1d407210 */ /* 0x001fc60007f5e0ff */
[----:B------:R0:W2:Y:S02]  /*3180*/  @!P4 LDG.E.U8 R177, desc[UR26][R38.64] ;  /* 0x0000001a26b1c981 */ /* 0x0000a4000c1e1100 */
[----:B------:R-:W-:-:S05]  /*3190*/  IMAD.X R65, R59, 0x1, R133, P2 ;  /* 0x000000013b417824 */ /* 0x000fca00010e0685 */
[----:B------:R1:W2:Y:S01]  /*31a0*/  @!P0 LDG.E.U8 R248, desc[UR26][R64.64] ;  /* 0x0000001a40f88981 */ /* 0x0002a2000c1e1100 */
[----:B0-----:R-:W-:-:S05]  /*31b0*/  VIADD R38, R205, 0xffffffec ;  /* 0xffffffeccd267836 */ /* 0x001fca0000000000 */
[----:B------:R-:W-:Y:S01]  /*31c0*/  ISETP.GE.U32.AND P0, PT, R38, 0x7fffffad, PT ;  /* 0x7fffffad2600780c */ /* 0x000fe20003f06070 */
[C---:B------:R-:W-:Y:S02]  /*31d0*/  VIADD R38, R205.reuse, 0xffffffed ;  /* 0xffffffedcd267836 */ /* 0x040fe40000000000 */
[----:B------:R-:W-:-:S03]  /*31e0*/  VIADD R39, R205, 0xffffffee ;  /* 0xffffffeecd277836 */ /* 0x000fc60000000000 */
[----:B------:R-:W-:Y:S01]  /*31f0*/  ISETP.GE.U32.AND P2, PT, R38, 0x7fffffae, PT ;  /* 0x7fffffae2600780c */ /* 0x000fe20003f46070 */
[----:B------:R-:W-:Y:S01]  /*3200*/  VIADD R38, R205, 0xffffffef ;  /* 0xffffffefcd267836 */ /* 0x000fe20000000000 */
[----:B------:R-:W-:Y:S02]  /*3210*/  SEL R80, RZ, 0x1, P0 ;  /* 0x00000001ff507807 */ /* 0x000fe40000000000 */
[----:B------:R-:W-:Y:S01]  /*3220*/  ISETP.GE.U32.AND P0, PT, R39, 0x7fffffaf, PT ;  /* 0x7fffffaf2700780c */ /* 0x000fe20003f06070 */
[C---:B------:R-:W-:Y:S01]  /*3230*/  VIADD R39, R205.reuse, 0xffffffe8 ;  /* 0xffffffe8cd277836 */ /* 0x040fe20000000000 */
[----:B------:R-:W-:Y:S02]  /*3240*/  SEL R89, RZ, 0x1fffe, P2 ;  /* 0x0001fffeff597807 */ /* 0x000fe40001000000 */
[----:B------:R-:W-:Y:S01]  /*3250*/  ISETP.GE.U32.AND P2, PT, R38, 0x7fffffb0, PT ;  /* 0x7fffffb02600780c */ /* 0x000fe20003f46070 */
[----:B------:R-:W-:Y:S01]  /*3260*/  VIADD R38, R205, 0xffffffe9 ;  /* 0xffffffe9cd267836 */ /* 0x000fe20000000000 */
[----:B------:R-:W-:-:S02]  /*3270*/  SEL R102, RZ, 0x4, P0 ;  /* 0x00000004ff667807 */ /* 0x000fc40000000000 */
[----:B------:R-:W-:Y:S01]  /*3280*/  ISETP.GE.U32.AND P0, PT, R39, 0x7fffffa9, PT ;  /* 0x7fffffa92700780c */ /* 0x000fe20003f06070 */
[C---:B------:R-:W-:Y:S01]  /*3290*/  VIADD R39, R205.reuse, 0xffffffea ;  /* 0xffffffeacd277836 */ /* 0x040fe20000000000 */
[----:B------:R-:W-:Y:S02]  /*32a0*/  SEL R109, RZ, 0x7fff8, P2 ;  /* 0x0007fff8ff6d7807 */ /* 0x000fe40001000000 */
[----:B------:R-:W-:Y:S01]  /*32b0*/  ISETP.GE.U32.AND P2, PT, R38, 0x7fffffaa, PT ;  /* 0x7fffffaa2600780c */ /* 0x000fe20003f46070 */
[----:B------:R-:W-:Y:S02]  /*32c0*/  VIADD R38, R205, 0xffffffeb ;  /* 0xffffffebcd267836 */ /* 0x000fe40000000000 */
[----:B------:R-:W-:Y:S01]  /*32d0*/  IMAD R35, R135, 0x9, RZ ;  /* 0x0000000987237824 */ /* 0x000fe200078e02ff */
[----:B------:R-:W-:Y:S02]  /*32e0*/  SEL R108, RZ, 0x1, P0 ;  /* 0x00000001ff6c7807 */ /* 0x000fe40000000000 */
[----:B------:R-:W-:Y:S01]  /*32f0*/  ISETP.GE.U32.AND P0, PT, R39, 0x7fffffab, PT ;  /* 0x7fffffab2700780c */ /* 0x000fe20003f06070 */
[----:B------:R-:W-:Y:S01]  /*3300*/  VIADD R39, R205, 0xffffffe4 ;  /* 0xffffffe4cd277836 */ /* 0x000fe20000000000 */
[----:B------:R-:W-:-:S02]  /*3310*/  SEL R113, RZ, 0x1fffe, P2 ;  /* 0x0001fffeff717807 */ /* 0x000fc40001000000 */
[----:B------:R-:W-:Y:S01]  /*3320*/  ISETP.GE.U32.AND P2, PT, R38, 0x7fffffac, PT ;  /* 0x7fffffac2600780c */ /* 0x000fe20003f46070 */
[----:B------:R-:W-:Y:S01]  /*3330*/  VIADD R38, R205, 0xffffffe5 ;  /* 0xffffffe5cd267836 */ /* 0x000fe20000000000 */
[----:B------:R-:W-:Y:S02]  /*3340*/  SHF.R.S32.HI R69, RZ, 0x1f, R35 ;  /* 0x0000001fff457819 */ /* 0x000fe40000011423 */
[----:B------:R-:W-:Y:S02]  /*3350*/  IADD3 R68, P4, PT, R35, R140, RZ ;  /* 0x0000008c23447210 */ /* 0x000fe40007f9e0ff */
[----:B------:R-:W-:Y:S02]  /*3360*/  SEL R106, RZ, 0x4, P0 ;  /* 0x00000004ff6a7807 */ /* 0x000fe40000000000 */
[----:B------:R-:W-:Y:S01]  /*3370*/  ISETP.GE.U32.AND P0, PT, R39, 0x7fffffa5, PT ;  /* 0x7fffffa52700780c */ /* 0x000fe20003f06070 */
[----:B------:R-:W-:Y:S01]  /*3380*/  IMAD.X R69, R69, 0x1, R133, P4 ;  /* 0x0000000145457824 */ /* 0x000fe200020e0685 */
[----:B------:R-:W-:Y:S01]  /*3390*/  SEL R111, RZ, 0x7fff8, P2 ;  /* 0x0007fff8ff6f7807 */ /* 0x000fe20001000000 */
[C---:B------:R-:W-:Y:S01]  /*33a0*/  VIADD R39, R205.reuse, 0xffffffe7 ;  /* 0xffffffe7cd277836 */ /* 0x040fe20000000000 */
[----:B------:R-:W-:Y:S01]  /*33b0*/  ISETP.GE.U32.AND P2, PT, R38, 0x7fffffa6, PT ;  /* 0x7fffffa62600780c */ /* 0x000fe20003f46070 */
[C---:B------:R-:W-:Y:S01]  /*33c0*/  VIADD R44, R205.reuse, 0xffffffe6 ;  /* 0xffffffe6cd2c7836 */ /* 0x040fe20000000000 */
[----:B------:R0:W2:Y:S01]  /*33d0*/  @!P5 LDG.E.U8 R234, desc[UR26][R68.64] ;  /* 0x0000001a44ead981 */ /* 0x0000a2000c1e1100 */
[----:B------:R-:W-:Y:S01]  /*33e0*/  VIADD R38, R205, 0xffffffe1 ;  /* 0xffffffe1cd267836 */ /* 0x000fe20000000000 */
[----:B------:R-:W-:-:S02]  /*33f0*/  SEL R117, RZ, 0x1fffe, P2 ;  /* 0x0001fffeff757807 */ /* 0x000fc40001000000 */
[----:B------:R-:W-:Y:S02]  /*3400*/  SEL R112, RZ, 0x1, P0 ;  /* 0x00000001ff707807 */ /* 0x000fe40000000000 */
[----:B------:R-:W-:Y:S01]  /*3410*/  ISETP.GE.U32.AND P2, PT, R39, 0x7fffffa8, PT ;  /* 0x7fffffa82700780c */ /* 0x000fe20003f46070 */
[C---:B------:R-:W-:Y:S01]  /*3420*/  VIADD R39, R205.reuse, 0xffffffe2 ;  /* 0xffffffe2cd277836 */ /* 0x040fe20000000000 */
[----:B------:R-:W-:Y:S02]  /*3430*/  ISETP.GE.U32.AND P0, PT, R44, 0x7fffffa7, PT ;  /* 0x7fffffa72c00780c */ /* 0x000fe40003f06070 */
[----:B------:R-:W-:Y:S01]  /*3440*/  ISETP.GE.U32.AND P5, PT, R38, 0x7fffffa2, PT ;  /* 0x7fffffa22600780c */ /* 0x000fe20003fa6070 */
[----:B------:R-:W-:Y:S01]  /*3450*/  VIADD R38, R205, 0xffffffe3 ;  /* 0xffffffe3cd267836 */ /* 0x000fe20000000000 */
[----:B------:R-:W-:Y:S02]  /*3460*/  SEL R110, RZ, 0x4, P0 ;  /* 0x00000004ff6e7807 */ /* 0x000fe40000000000 */
[----:B------:R-:W-:-:S02]  /*3470*/  SEL R115, RZ, 0x7fff8, P2 ;  /* 0x0007fff8ff737807 */ /* 0x000fc40001000000 */
[----:B------:R-:W-:Y:S01]  /*3480*/  ISETP.GE.U32.AND P0, PT, R39, 0x7fffffa3, PT ;  /* 0x7fffffa32700780c */ /* 0x000fe20003f06070 */
[C---:B------:R-:W-:Y:S01]  /*3490*/  VIADD R39, R205.reuse, 0xffffffcc ;  /* 0xffffffcccd277836 */ /* 0x040fe20000000000 */
[----:B------:R-:W-:Y:S01]  /*34a0*/  ISETP.GE.U32.AND P2, PT, R38, 0x7fffffa4, PT ;  /* 0x7fffffa42600780c */ /* 0x000fe20003f46070 */
[C---:B------:R-:W-:Y:S01]  /*34b0*/  VIADD R38, R205.reuse, 0xffffffcd ;  /* 0xffffffcdcd267836 */ /* 0x040fe20000000000 */
[----:B------:R-:W-:Y:S01]  /*34c0*/  SEL R114, RZ, 0x4, P0 ;  /* 0x00000004ff727807 */ /* 0x000fe20000000000 */
[----:B------:R-:W-:Y:S01]  /*34d0*/  VIADD R44, R205, 0xffffffce ;  /* 0xffffffcecd2c7836 */ /* 0x000fe20000000000 */
[----:B------:R-:W-:Y:S01]  /*34e0*/  ISETP.GE.U32.AND P0, PT, R39, 0x7fffff8d, PT ;  /* 0x7fffff8d2700780c */ /* 0x000fe20003f06070 */
[----:B------:R-:W-:Y:S01]  /*34f0*/  VIADD R39, R205, 0xffffffcf ;  /* 0xffffffcfcd277836 */ /* 0x000fe20000000000 */
[----:B------:R-:W-:Y:S02]  /*3500*/  SEL R119, RZ, 0x7fff8, P2 ;  /* 0x0007fff8ff777807 */ /* 0x000fe40001000000 */
[----:B------:R-:W-:-:S02]  /*3510*/  ISETP.GE.U32.AND P2, PT, R38, 0x7fffff8e, PT ;  /* 0x7fffff8e2600780c */ /* 0x000fc40003f46070 */
[----:B------:R-:W-:Y:S02]  /*3520*/  SEL R38, RZ, 0x1, P0 ;  /* 0x00000001ff267807 */ /* 0x000fe40000000000 */
[----:B-1----:R-:W-:Y:S02]  /*3530*/  SEL R65, RZ, 0x1fffe, P2 ;  /* 0x0001fffeff417807 */ /* 0x002fe40001000000 */
[----:B------:R-:W-:Y:S01]  /*3540*/  ISETP.GE.U32.AND P0, PT, R44, 0x7fffff8f, PT ;  /* 0x7fffff8f2c00780c */ /* 0x000fe20003f06070 */
[----:B------:R-:W-:Y:S01]  /*3550*/  VIADD R44, R205, 0xffffffc8 ;  /* 0xffffffc8cd2c7836 */ /* 0x000fe20000000000 */
[----:B------:R-:W-:Y:S01]  /*3560*/  ISETP.GE.U32.AND P2, PT, R39, 0x7fffff90, PT ;  /* 0x7fffff902700780c */ /* 0x000fe20003f46070 */
[C---:B------:R-:W-:Y:S01]  /*3570*/  VIADD R39, R205.reuse, 0xffffffc9 ;  /* 0xffffffc9cd277836 */ /* 0x040fe20000000000 */
[----:B------:R-:W-:Y:S01]  /*3580*/  SEL R64, RZ, 0x4, P0 ;  /* 0x00000004ff407807 */ /* 0x000fe20000000000 */
[C---:B------:R-:W-:Y:S01]  /*3590*/  VIADD R45, R205.reuse, 0xffffffca ;  /* 0xffffffcacd2d7836 */ /* 0x040fe20000000000 */
[----:B------:R-:W-:Y:S01]  /*35a0*/  SEL R59, RZ, 0x7fff8, P2 ;  /* 0x0007fff8ff3b7807 */ /* 0x000fe20001000000 */
[----:B------:R-:W-:Y:S01]  /*35b0*/  VIADD R49, R205, 0xfffffff5 ;  /* 0xfffffff5cd317836 */ /* 0x000fe20000000000 */
[----:B------:R-:W-:-:S02]  /*35c0*/  ISETP.GE.U32.AND P0, PT, R44, 0x7fffff89, PT ;  /* 0x7fffff892c00780c */ /* 0x000fc40003f06070 */
[----:B------:R-:W-:Y:S01]  /*35d0*/  ISETP.GE.U32.AND P2, PT, R39, 0x7fffff8a, PT ;  /* 0x7fffff8a2700780c */ /* 0x000fe20003f46070 */
[----:B------:R-:W-:Y:S01]  /*35e0*/  VIADD R39, R205, 0xffffffcb ;  /* 0xffffffcbcd277836 */ /* 0x000fe20000000000 */
[----:B------:R-:W-:Y:S02]  /*35f0*/  SEL R44, RZ, 0x1, P0 ;  /* 0x00000001ff2c7807 */ /* 0x000fe40000000000 */
[----:B------:R-:W-:Y:S01]  /*3600*/  ISETP.GE.U32.AND P0, PT, R45, 0x7fffff8b, PT ;  /* 0x7fffff8b2d00780c */ /* 0x000fe20003f06070 */
[----:B------:R-:W-:Y:S01]  /*3610*/  VIADD R45, R205, 0xffffffc4 ;  /* 0xffffffc4cd2d7836 */ /* 0x000fe20000000000 */
[----:B------:R-:W-:Y:S02]  /*3620*/  SEL R75, RZ, 0x1fffe, P2 ;  /* 0x0001fffeff4b7807 */ /* 0x000fe40001000000 */
[----:B------:R-:W-:Y:S01]  /*3630*/  ISETP.GE.U32.AND P3, PT, R49, 0x7fffffb6, PT ;  /* 0x7fffffb63100780c */ /* 0x000fe20003f66070 */
[----:B------:R-:W-:Y:S01]  /*3640*/  VIADD R49, R205, 0xfffffff4 ;  /* 0xfffffff4cd317836 */ /* 0x000fe20000000000 */
[----:B------:R-:W-:Y:S01]  /*3650*/  ISETP.GE.U32.AND P2, PT, R39, 0x7fffff8c, PT ;  /* 0x7fffff8c2700780c */ /* 0x000fe20003f46070 */
[----:B------:R-:W-:Y:S01]  /*3660*/  VIADD R39, R205, 0xffffffc5 ;  /* 0xffffffc5cd277836 */ /* 0x000fe20000000000 */
[----:B------:R-:W-:-:S02]  /*3670*/  SEL R74, RZ, 0x4, P0 ;  /* 0x00000004ff4a7807 */ /* 0x000fc40000000000 */
[----:B------:R-:W-:Y:S01]  /*3680*/  ISETP.GE.U32.AND P0, PT, R45, 0x7fffff85, PT ;  /* 0x7fffff852d00780c */ /* 0x000fe20003f06070 */
[----:B------:R-:W-:Y:S01]  /*3690*/  VIADD R45, R205, 0xffffffc7 ;  /* 0xffffffc7cd2d7836 */ /* 0x000fe20000000000 */
[----:B0-----:R-:W-:Y:S02]  /*36a0*/  SEL R69, RZ, 0x7fff8, P2 ;  /* 0x0007fff8ff457807 */ /* 0x001fe40001000000 */
[----:B------:R-:W-:Y:S01]  /*36b0*/  ISETP.GE.U32.AND P6, PT, R49, 0x7fffffb5, PT ;  /* 0x7fffffb53100780c */ /* 0x000fe20003fc6070 */
[----:B------:R-:W-:Y:S01]  /*36c0*/  VIADD R49, R205, 0xffffffc6 ;  /* 0xffffffc6cd317836 */ /* 0x000fe20000000000 */
[----:B------:R-:W-:Y:S01]  /*36d0*/  ISETP.GE.U32.AND P2, PT, R39, 0x7fffff86, PT ;  /* 0x7fffff862700780c */ /* 0x000fe20003f46070 */
[----:B------:R-:W-:Y:S01]  /*36e0*/  VIADD R39, R205, 0xffffffc1 ;  /* 0xffffffc1cd277836 */ /* 0x000fe20000000000 */
[----:B------:R-:W-:Y:S02]  /*36f0*/  SEL R121, RZ, 0x1fffe, P5 ;  /* 0x0001fffeff797807 */ /* 0x000fe40002800000 */
[----:B------:R-:W-:-:S02]  /*3700*/  SEL R81, RZ, 0x1fffe, P2 ;  /* 0x0001fffeff517807 */ /* 0x000fc40001000000 */
[----:B------:R-:W-:Y:S02]  /*3710*/  SEL R68, RZ, 0x1, P0 ;  /* 0x00000001ff447807 */ /* 0x000fe40000000000 */
[----:B------:R-:W-:Y:S01]  /*3720*/  ISETP.GE.U32.AND P2, PT, R45, 0x7fffff88, PT ;  /* 0x7fffff882d00780c */ /* 0x000fe20003f46070 */
[----:B------:R-:W-:Y:S01]  /*3730*/  VIADD R45, R205, 0xffffffc2 ;  /* 0xffffffc2cd2d7836 */ /* 0x000fe20000000000 */
[----:B------:R-:W-:Y:S02]  /*3740*/  ISETP.GE.U32.AND P0, PT, R49, 0x7fffff87, PT ;  /* 0x7fffff873100780c */ /* 0x000fe40003f06070 */
[----:B------:R-:W-:Y:S01]  /*3750*/  ISETP.GE.U32.AND P5, PT, R39, 0x7fffff82, PT ;  /* 0x7fffff822700780c */ /* 0x000fe20003fa6070 */
[----:B------:R-:W-:Y:S01]  /*3760*/  VIADD R39, R205, 0xffffffc3 ;  /* 0xffffffc3cd277836 */ /* 0x000fe20000000000 */
[----:B------:R-:W-:Y:S02]  /*3770*/  SEL R132, RZ, 0x4, P0 ;  /* 0x00000004ff847807 */ /* 0x000fe40000000000 */
[----:B------:R-:W-:-:S02]  /*3780*/  SEL R79, RZ, 0x7fff8, P2 ;  /* 0x0007fff8ff4f7807 */ /* 0x000fc40001000000 */
[----:B------:R-:W-:Y:S01]  /*3790*/  ISETP.GE.U32.AND P0, PT, R45, 0x7fffff83, PT ;  /* 0x7fffff832d00780c */ /* 0x000fe20003f06070 */
[----:B------:R-:W-:Y:S01]  /*37a0*/  VIADD R45, R205, 0xffffffdc ;  /* 0xffffffdccd2d7836 */ /* 0x000fe20000000000 */
        /* <DEDUP_REMOVED lines=8> */
[----:B------:R-:W-:-:S02]  /*3830*/  SEL R90, RZ, 0x1, P0 ;  /* 0x00000001ff5a7807 */ /* 0x000fc40000000000 */
        /* <DEDUP_REMOVED lines=28> */
[C---:B------:R-:W-:Y:S01]  /*3a00*/  VIADD R39, R205.reuse, 0xffffffd1 ;  /* 0xffffffd1cd277836 */ /* 0x040fe20000000000 */
[----:B------:R-:W-:Y:S01]  /*3a10*/  SEL R96, RZ, 0x4, P0 ;  /* 0x00000004ff607807 */ /* 0x000fe20000000000 */
[----:B------:R-:W-:Y:S01]  /*3a20*/  VIADD R49, R205, 0xffffffd2 ;  /* 0xffffffd2cd317836 */ /* 0x000fe20000000000 */
[----:B------:R-:W-:Y:S01]  /*3a30*/  ISETP.GE.U32.AND P0, PT, R45, 0x7fffff91, PT ;  /* 0x7fffff912d00780c */ /* 0x000fe20003f06070 */
[----:B------:R-:W-:Y:S01]  /*3a40*/  VIADD R45, R205, 0xffffffd3 ;  /* 0xffffffd3cd2d7836 */ /* 0x000fe20000000000 */
[----:B------:R-:W-:Y:S02]  /*3a50*/  SEL R101, RZ, 0x7fff8, P2 ;  /* 0x0007fff8ff657807 */ /* 0x000fe40001000000 */
[----:B------:R-:W-:Y:S01]  /*3a60*/  ISETP.GE.U32.AND P2, PT, R39, 0x7fffff92, PT ;  /* 0x7fffff922700780c */ /* 0x000fe20003f46070 */
[----:B------:R-:W-:Y:S01]  /*3a70*/  VIADD R55, R205, 0xfffffff3 ;  /* 0xfffffff3cd377836 */ /* 0x000fe20000000000 */
[----:B------:R-:W-:Y:S01]  /*3a80*/  SEL R100, RZ, 0x1, P0 ;  /* 0x00000001ff647807 */ /* 0x000fe20000000000 */
[----:B------:R-:W-:Y:S01]  /*3a90*/  IMAD R39, R135, 0xa, RZ ;  /* 0x0000000a87277824 */ /* 0x000fe200078e02ff */
[----:B------:R-:W-:-:S02]  /*3aa0*/  ISETP.GE.U32.AND P0, PT, R49, 0x7fffff93, PT ;  /* 0x7fffff933100780c */ /* 0x000fc40003f06070 */
[----:B------:R-:W-:Y:S02]  /*3ab0*/  SEL R107, RZ, 0x1fffe, P2 ;  /* 0x0001fffeff6b7807 */ /* 0x000fe40001000000 */
[----:B------:R-:W-:Y:S01]  /*3ac0*/  ISETP.GE.U32.AND P2, PT, R45, 0x7fffff94, PT ;  /* 0x7fffff942d00780c */ /* 0x000fe20003f46070 */
[----:B------:R-:W-:Y:S01]  /*3ad0*/  IMAD R45, R135, 0xb, RZ ;  /* 0x0000000b872d7824 */ /* 0x000fe200078e02ff */
[----:B------:R-:W-:Y:S02]  /*3ae0*/  ISETP.GE.U32.AND P4, PT, R55, 0x7fffffb4, PT ;  /* 0x7fffffb43700780c */ /* 0x000fe40003f86070 */
[----:B------:R-:W-:Y:S02]  /*3af0*/  SEL R146, RZ, 0x4, P0 ;  /* 0x00000004ff927807 */ /* 0x000fe40000000000 */
[----:B------:R-:W-:Y:S02]  /*3b00*/  SHF.R.S32.HI R55, RZ, 0x1f, R39 ;  /* 0x0000001fff377819 */ /* 0x000fe40000011427 */
[----:B------:R-:W-:-:S02]  /*3b10*/  IADD3 R84, P0, PT, R39, R140, RZ ;  /* 0x0000008c27547210 */ /* 0x000fc40007f1e0ff */
[----:B------:R-:W-:Y:S01]  /*3b20*/  SEL R105, RZ, 0x7fff8, P2 ;  /* 0x0007fff8ff697807 */ /* 0x000fe20001000000 */
[----:B------:R-:W-:Y:S01]  /*3b30*/  IMAD R49, R135, 0xc, RZ ;  /* 0x0000000c87317824 */ /* 0x000fe200078e02ff */
[----:B------:R-:W-:Y:S02]  /*3b40*/  SHF.R.S32.HI R87, RZ, 0x1f, R45 ;  /* 0x0000001fff577819 */ /* 0x000fe4000001142d */
[-C--:B------:R-:W-:Y:S01]  /*3b50*/  IADD3 R86, P2, PT, R45, R140.reuse, RZ ;  /* 0x0000008c2d567210 */ /* 0x080fe20007f5e0ff */
[----:B------:R-:W-:Y:S01]  /*3b60*/  IMAD.X R85, R55, 0x1, R133, P0 ;  /* 0x0000000137557824 */ /* 0x000fe200000e0685 */
[----:B------:R-:W-:Y:S01]  /*3b70*/  ISETP.GE.U32.AND P0, PT, R88, 0x7fffffa1, PT ;  /* 0x7fffffa15800780c */ /* 0x000fe20003f06070 */
[----:B------:R-:W-:Y:S01]  /*3b80*/  VIADD R55, R205, 0xffffffc0 ;  /* 0xffffffc0cd377836 */ /* 0x000fe20000000000 */
[----:B------:R-:W-:Y:S01]  /*3b90*/  SHF.R.S32.HI R123, RZ, 0x1f, R49 ;  /* 0x0000001fff7b7819 */ /* 0x000fe20000011431 */
[----:B------:R-:W-:Y:S01]  /*3ba0*/  IMAD.X R87, R87, 0x1, R133, P2 ;  /* 0x0000000157577824 */ /* 0x000fe200010e0685 */
[----:B------:R-:W-:Y:S01]  /*3bb0*/  IADD3 R88, P2, PT, R49, R140, RZ ;  /* 0x0000008c31587210 */ /* 0x000fe20007f5e0ff */
[----:B------:R-:W-:Y:S01]  /*3bc0*/  IMAD.IADD R104, R80, 0x1, R89 ;  /* 0x0000000150687824 */ /* 0x000fe200078e0259 */
[----:B------:R-:W-:Y:S01]  /*3bd0*/  SEL R80, RZ, 0x1, P0 ;  /* 0x00000001ff507807 */ /* 0x000fe20000000000 */
[----:B------:R-:W-:-:S02]  /*3be0*/  IMAD.IADD R108, R108, 0x1, R113 ;  /* 0x000000016c6c7824 */ /* 0x000fc400078e0271 */
[----:B------:R-:W-:Y:S01]  /*3bf0*/  IMAD.IADD R38, R38, 0x1, R65 ;  /* 0x0000000126267824 */ /* 0x000fe200078e0241 */
[----:B------:R-:W-:Y:S01]  /*3c00*/  SEL R91, RZ, 0x1fffe, P5 ;  /* 0x0001fffeff5b7807 */ /* 0x000fe20002800000 */
[----:B------:R-:W-:Y:S01]  /*3c10*/  IMAD.X R89, R123, 0x1, R133, P2 ;  /* 0x000000017b597824 */ /* 0x000fe200010e0685 */
[----:B------:R-:W-:Y:S01]  /*3c20*/  ISETP.GE.U32.AND P2, PT, R55, 0x7fffff81, PT ;  /* 0x7fffff813700780c */ /* 0x000fe20003f46070 */
[----:B------:R-:W-:Y:S01]  /*3c30*/  IMAD.IADD R121, R80, 0x1, R121 ;  /* 0x0000000150797824 */ /* 0x000fe200078e0279 */
[----:B------:R-:W-:Y:S01]  /*3c40*/  LOP3.LUT R108, R108, 0x3, RZ, 0xc0, !PT ;  /* 0x000000036c6c7812 */ /* 0x000fe200078ec0ff */
[----:B------:R-:W-:Y:S01]  /*3c50*/  IMAD.IADD R112, R112, 0x1, R117 ;  /* 0x0000000170707824 */ /* 0x000fe200078e0275 */
[----:B------:R-:W-:Y:S01]  /*3c60*/  SEL R80, RZ, 0x1, P2 ;  /* 0x00000001ff507807 */ /* 0x000fe20001000000 */
[----:B------:R-:W-:Y:S01]  /*3c70*/  IMAD.IADD R44, R44, 0x1, R75 ;  /* 0x000000012c2c7824 */ /* 0x000fe200078e024b */
[----:B------:R-:W-:Y:S01]  /*3c80*/  IADD3 R106, PT, PT, R108, R111, R106 ;  /* 0x0000006f6c6a7210 */ /* 0x000fe20007ffe06a */
[----:B------:R-:W-:Y:S01]  /*3c90*/  IMAD.IADD R68, R68, 0x1, R81 ;  /* 0x0000000144447824 */ /* 0x000fe200078e0251 */
[----:B------:R-:W-:Y:S01]  /*3ca0*/  LOP3.LUT R38, R38, 0x3, RZ, 0xc0, !PT ;  /* 0x0000000326267812 */ /* 0x000fe200078ec0ff */
[----:B------:R-:W-:Y:S01]  /*3cb0*/  IMAD.IADD R90, R90, 0x1, R95 ;  /* 0x000000015a5a7824 */ /* 0x000fe200078e025f */
[----:B------:R-:W-:Y:S01]  /*3cc0*/  LOP3.LUT R121, R121, 0x3, RZ, 0xc0, !PT ;  /* 0x0000000379797812 */ /* 0x000fe200078ec0ff */
[----:B------:R-:W-:Y:S01]  /*3cd0*/  IMAD.IADD R80, R80, 0x1, R91 ;  /* 0x0000000150507824 */ /* 0x000fe200078e025b */
[----:B------:R-:W-:Y:S01]  /*3ce0*/  IADD3 R64, PT, PT, R38, R59, R64 ;  /* 0x0000003b26407210 */ /* 0x000fe20007ffe040 */
[----:B------:R-:W-:Y:S01]  /*3cf0*/  IMAD.SHL.U32 R59, R106, 0x100, RZ ;  /* 0x000001006a3b7824 */ /* 0x000fe200078e00ff */
[----:B------:R-:W-:Y:S01]  /*3d00*/  LOP3.LUT R104, R104, 0x3, RZ, 0xc0, !PT ;  /* 0x0000000368687812 */ /* 0x000fe200078ec0ff */
[----:B------:R0:W2:Y:S01]  /*3d10*/  @!P3 LDG.E.U8 R211, desc[UR26][R84.64] ;  /* 0x0000001a54d3b981 */ /* 0x0000a2000c1e1100 */
[----:B------:R-:W-:-:S02]  /*3d20*/  LOP3.LUT R112, R112, 0x3, RZ, 0xc0, !PT ;  /* 0x0000000370707812 */ /* 0x000fc400078ec0ff */
[----:B------:R-:W-:Y:S01]  /*3d30*/  IADD3 R114, PT, PT, R121, R119, R114 ;  /* 0x0000007779727210 */ /* 0x000fe20007ffe072 */
[----:B------:R1:W2:Y:S01]  /*3d40*/  @!P6 LDG.E.U8 R216, desc[UR26][R86.64] ;  /* 0x0000001a56d8e981 */ /* 0x0002a2000c1e1100 */
[----:B------:R-:W-:Y:S02]  /*3d50*/  IADD3 R102, PT, PT, R104, R109, R102 ;  /* 0x0000006d68667210 */ /* 0x000fe40007ffe066 */
[----:B------:R-:W-:Y:S01]  /*3d60*/  IADD3 R110, PT, PT, R112, R115, R110 ;  /* 0x00000073706e7210 */ /* 0x000fe20007ffe06e */
[----:B------:R0:W2:Y:S01]  /*3d70*/  @!P4 LDG.E.U8 R191, desc[UR26][R88.64] ;  /* 0x0000001a58bfc981 */ /* 0x0000a2000c1e1100 */
[----:B------:R-:W-:Y:S02]  /*3d80*/  LOP3.LUT R80, R80, 0x3, RZ, 0xc0, !PT ;  /* 0x0000000350507812 */ /* 0x000fe400078ec0ff */
[----:B------:R-:W-:Y:S02]  /*3d90*/  LOP3.LUT R65, R114, 0xf, RZ, 0xc0, !PT ;  /* 0x0000000f72417812 */ /* 0x000fe400078ec0ff */
[----:B------:R-:W-:-:S02]  /*3da0*/  LOP3.LUT R59, R59, 0xf00, RZ, 0xe2, !PT ;  /* 0x00000f003b3b7812 */ /* 0x000fc400078ee2ff */
[----:B------:R-:W-:Y:S01]  /*3db0*/  LOP3.LUT R44, R44, 0x3, RZ, 0xc0, !PT ;  /* 0x000000032c2c7812 */ /* 0x000fe200078ec0ff */
[----:B------:R-:W-:Y:S01]  /*3dc0*/  IMAD R134, R110, 0x10, R65 ;  /* 0x000000106e867824 */ /* 0x000fe200078e0241 */
[----:B------:R-:W-:Y:S01]  /*3dd0*/  IADD3 R148, PT, PT, R80, R83, R148 ;  /* 0x0000005350947210 */ /* 0x000fe20007ffe094 */
[----:B------:R-:W-:Y:S01]  /*3de0*/  IMAD R80, R102, 0x1000, R59 ;  /* 0x0000100066507824 */ /* 0x000fe200078e023b */
[----:B------:R-:W-:Y:S01]  /*3df0*/  IADD3 R74, PT, PT, R44, R69, R74 ;  /* 0x000000452c4a7210 */ /* 0x000fe20007ffe04a */
[C---:B------:R-:W-:Y:S01]  /*3e00*/  IMAD R59, R135.reuse, 0xd, RZ ;  /* 0x0000000d873b7824 */ /* 0x040fe200078e02ff */
[----:B------:R-:W-:Y:S01]  /*3e10*/  LOP3.LUT R68, R68, 0x3, RZ, 0xc0, !PT ;  /* 0x0000000344447812 */ /* 0x000fe200078ec0ff */
[C---:B------:R-:W-:Y:S01]  /*3e20*/  IMAD R65, R135.reuse, 0xe, RZ ;  /* 0x0000000e87417824 */ /* 0x040fe200078e02ff */
[----:B------:R-:W-:Y:S01]  /*3e30*/  LOP3.LUT R44, R90, 0x3, RZ, 0xc0, !PT ;  /* 0x000000035a2c7812 */ /* 0x000fe200078ec0ff */
[C---:B------:R-:W-:Y:S02]  /*3e40*/  IMAD R69, R135.reuse, 0xf, RZ ;  /* 0x0000000f87457824 */ /* 0x040fe400078e02ff */
[C---:B------:R-:W-:Y:S01]  /*3e50*/  IMAD.SHL.U32 R75, R135.reuse, 0x10, RZ ;  /* 0x00000010874b7824 */ /* 0x040fe200078e00ff */
[----:B------:R-:W-:Y:S01]  /*3e60*/  IADD3 R132, PT, PT, R68, R79, R132 ;  /* 0x0000004f44847210 */ /* 0x000fe20007ffe084 */
[C---:B------:R-:W-:Y:S01]  /*3e70*/  IMAD R79, R135.reuse, 0x11, RZ ;  /* 0x00000011874f7824 */ /* 0x040fe200078e02ff */
[----:B------:R-:W-:Y:S01]  /*3e80*/  SHF.R.S32.HI R143, RZ, 0x1f, R59 ;  /* 0x0000001fff8f7819 */ /* 0x000fe2000001143b */
[----:B------:R-:W-:Y:S01]  /*3e90*/  IMAD R81, R135, 0x12, RZ ;  /* 0x0000001287517824 */ /* 0x000fe200078e02ff */
[----:B------:R-:W-:-:S02]  /*3ea0*/  SHF.R.S32.HI R161, RZ, 0x1f, R65 ;  /* 0x0000001fffa17819 */ /* 0x000fc40000011441 */
[-C--:B------:R-:W-:Y:S02]  /*3eb0*/  IADD3 R250, P3, PT, R59, R140.reuse, RZ ;  /* 0x0000008c3bfa7210 */ /* 0x080fe40007f7e0ff */
[-C--:B------:R-:W-:Y:S02]  /*3ec0*/  IADD3 R236, P6, PT, R65, R140.reuse, RZ ;  /* 0x0000008c41ec7210 */ /* 0x080fe40007fde0ff */
[----:B------:R-:W-:Y:S01]  /*3ed0*/  IADD3 R44, PT, PT, R44, R93, R82 ;  /* 0x0000005d2c2c7210 */ /* 0x000fe20007ffe052 */
[----:B------:R-:W-:Y:S01]  /*3ee0*/  IMAD R82, R135, 0x13, RZ ;  /* 0x0000001387527824 */ /* 0x000fe200078e02ff */
[----:B------:R-:W-:Y:S02]  /*3ef0*/  SHF.R.S32.HI R171, RZ, 0x1f, R69 ;  /* 0x0000001fffab7819 */ /* 0x000fe40000011445 */
[----:B------:R-:W-:Y:S01]  /*3f00*/  IADD3 R208, P4, PT, R69, R140, RZ ;  /* 0x0000008c45d07210 */ /* 0x000fe20007f9e0ff */
[----:B------:R-:W-:Y:S01]  /*3f10*/  IMAD R83, R135, 0x14, RZ ;  /* 0x0000001487537824 */ /* 0x000fe200078e02ff */
[----:B------:R-:W-:-:S02]  /*3f20*/  SHF.R.S32.HI R173, RZ, 0x1f, R75 ;  /* 0x0000001fffad7819 */ /* 0x000fc4000001144b */
[-C--:B------:R-:W-:Y:S01]  /*3f30*/  IADD3 R218, P5, PT, R75, R140.reuse, RZ ;  /* 0x0000008c4bda7210 */ /* 0x080fe20007fbe0ff */
[----:B------:R-:W-:Y:S01]  /*3f40*/  IMAD.X R251, R143, 0x1, R133, P3 ;  /* 0x000000018ffb7824 */ /* 0x000fe200018e0685 */
[----:B------:R-:W-:Y:S01]  /*3f50*/  SHF.R.S32.HI R179, RZ, 0x1f, R79 ;  /* 0x0000001fffb37819 */ /* 0x000fe2000001144f */
[----:B------:R-:W-:Y:S01]  /*3f60*/  IMAD.X R237, R161, 0x1, R133, P6 ;  /* 0x00000001a1ed7824 */ /* 0x000fe200030e0685 */
[----:B------:R-:W-:Y:S01]  /*3f70*/  SHF.R.S32.HI R181, RZ, 0x1f, R81 ;  /* 0x0000001fffb57819 */ /* 0x000fe20000011451 */
[--C-:B------:R-:W-:Y:S01]  /*3f80*/  IMAD.X R209, R171, 0x1, R133.reuse, P4 ;  /* 0x00000001abd17824 */ /* 0x100fe200020e0685 */
[-C--:B------:R-:W-:Y:S01]  /*3f90*/  IADD3 R192, P3, PT, R79, R140.reuse, RZ ;  /* 0x0000008c4fc07210 */ /* 0x080fe20007f7e0ff */
[----:B0-----:R-:W-:Y:S01]  /*3fa0*/  IMAD R84, R135, 0x15, RZ ;  /* 0x0000001587547824 */ /* 0x001fe200078e02ff */
[-C--:B------:R-:W-:Y:S01]  /*3fb0*/  IADD3 R202, P6, PT, R81, R140.reuse, RZ ;  /* 0x0000008c51ca7210 */ /* 0x080fe20007fde0ff */
[----:B------:R-:W-:Y:S01]  /*3fc0*/  IMAD.X R219, R173, 0x1, R133, P5 ;  /* 0x00000001addb7824 */ /* 0x000fe200028e0685 */
[----:B------:R-:W-:Y:S01]  /*3fd0*/  SHF.R.S32.HI R183, RZ, 0x1f, R82 ;  /* 0x0000001fffb77819 */ /* 0x000fe20000011452 */
[C---:B------:R-:W-:Y:S01]  /*3fe0*/  IMAD R85, R135.reuse, 0x16, RZ ;  /* 0x0000001687557824 */ /* 0x040fe200078e02ff */
[-C--:B------:R-:W-:Y:S01]  /*3ff0*/  IADD3 R180, P4, PT, R82, R140.reuse, RZ ;  /* 0x0000008c52b47210 */ /* 0x080fe20007f9e0ff */
[----:B-1----:R-:W-:Y:S01]  /*4000*/  IMAD R86, R135, 0x17, RZ ;  /* 0x0000001787567824 */ /* 0x002fe200078e02ff */
[----:B------:R-:W-:Y:S01]  /*4010*/  SHF.R.S32.HI R185, RZ, 0x1f, R83 ;  /* 0x0000001fffb97819 */ /* 0x000fe20000011453 */
[----:B------:R-:W-:Y:S01]  /*4020*/  IMAD.IADD R94, R94, 0x1, R99 ;  /* 0x000000015e5e7824 */ /* 0x000fe200078e0263 */
[-C--:B------:R-:W-:Y:S01]  /*4030*/  IADD3 R246, P5, PT, R83, R140.reuse, RZ ;  /* 0x0000008c53f67210 */ /* 0x080fe20007fbe0ff */
[----:B------:R-:W-:Y:S01]  /*4040*/  IMAD R87, R135, 0x18, RZ ;  /* 0x0000001887577824 */ /* 0x000fe200078e02ff */
[----:B------:R-:W-:Y:S01]  /*4050*/  SHF.R.S32.HI R187, RZ, 0x1f, R84 ;  /* 0x0000001fffbb7819 */ /* 0x000fe20000011454 */
[--C-:B------:R-:W-:Y:S01]  /*4060*/  IMAD.X R193, R179, 0x1, R133.reuse, P3 ;  /* 0x00000001b3c17824 */ /* 0x100fe200018e0685 */
[-C--:B------:R-:W-:Y:S01]  /*4070*/  IADD3 R238, P3, PT, R84, R140.reuse, RZ ;  /* 0x0000008c54ee7210 */ /* 0x080fe20007f7e0ff */
[----:B------:R-:W-:Y:S01]  /*4080*/  IMAD.X R203, R181, 0x1, R133, P6 ;  /* 0x00000001b5cb7824 */ /* 0x000fe200030e0685 */
[----:B------:R-:W-:Y:S01]  /*4090*/  SHF.R.S32.HI R195, RZ, 0x1f, R85 ;  /* 0x0000001fffc37819 */ /* 0x000fe20000011455 */
[--C-:B------:R-:W-:Y:S01]  /*40a0*/  IMAD.X R181, R183, 0x1, R133.reuse, P4 ;  /* 0x00000001b7b57824 */ /* 0x100fe200020e0685 */
[----:B------:R-:W-:Y:S01]  /*40b0*/  SHF.R.S32.HI R197, RZ, 0x1f, R86 ;  /* 0x0000001fffc57819 */ /* 0x000fe20000011456 */
[----:B------:R-:W-:Y:S01]  /*40c0*/  IMAD R88, R135, 0x19, RZ ;  /* 0x0000001987587824 */ /* 0x000fe200078e02ff */
[-C--:B------:R-:W-:Y:S01]  /*40d0*/  IADD3 R212, P6, PT, R85, R140.reuse, RZ ;  /* 0x0000008c55d47210 */ /* 0x080fe20007fde0ff */
[----:B------:R-:W-:Y:S01]  /*40e0*/  IMAD.X R247, R185, 0x1, R133, P5 ;  /* 0x00000001b9f77824 */ /* 0x000fe200028e0685 */
[-C--:B------:R-:W-:Y:S01]  /*40f0*/  IADD3 R220, P4, PT, R86, R140.reuse, RZ ;  /* 0x0000008c56dc7210 */ /* 0x080fe20007f9e0ff */
[C---:B------:R-:W-:Y:S01]  /*4100*/  IMAD R90, R135.reuse, 0x1b, RZ ;  /* 0x0000001b875a7824 */ /* 0x040fe200078e02ff */
[----:B------:R-:W-:Y:S01]  /*4110*/  LOP3.LUT R38, R94, 0x3, RZ, 0xc0, !PT ;  /* 0x000000035e267812 */ /* 0x000fe200078ec0ff */
[----:B------:R-:W-:Y:S01]  /*4120*/  IMAD.IADD R98, R98, 0x1, R103 ;  /* 0x0000000162627824 */ /* 0x000fe200078e0267 */
[----:B------:R-:W-:Y:S01]  /*4130*/  SHF.R.S32.HI R199, RZ, 0x1f, R87 ;  /* 0x0000001fffc77819 */ /* 0x000fe20000011457 */
[----:B------:R-:W-:Y:S01]  /*4140*/  IMAD R91, R135, 0x1c, RZ ;  /* 0x0000001c875b7824 */ /* 0x000fe200078e02ff */
[-C--:B------:R-:W-:Y:S01]  /*4150*/  IADD3 R194, P5, PT, R87, R140.reuse, RZ ;  /* 0x0000008c57c27210 */ /* 0x080fe20007fbe0ff */
[--C-:B------:R-:W-:Y:S01]  /*4160*/  IMAD.X R239, R187, 0x1, R133.reuse, P3 ;  /* 0x00000001bbef7824 */ /* 0x100fe200018e0685 */
[----:B------:R-:W-:Y:S01]  /*4170*/  IADD3 R38, PT, PT, R38, R97, R92 ;  /* 0x0000006126267210 */ /* 0x000fe20007ffe05c */
[----:B------:R-:W-:Y:S01]  /*4180*/  IMAD R89, R135, 0x1a, RZ ;  /* 0x0000001a87597824 */ /* 0x000fe200078e02ff */
[----:B------:R-:W-:Y:S01]  /*4190*/  SHF.R.S32.HI R201, RZ, 0x1f, R88 ;  /* 0x0000001fffc97819 */ /* 0x000fe20000011458 */
[--C-:B------:R-:W-:Y:S01]  /*41a0*/  IMAD.X R213, R195, 0x1, R133.reuse, P6 ;  /* 0x00000001c3d57824 */ /* 0x100fe200030e0685 */
[-C--:B------:R-:W-:Y:S01]  /*41b0*/  IADD3 R200, P3, PT, R88, R140.reuse, RZ ;  /* 0x0000008c58c87210 */ /* 0x080fe20007f7e0ff */
[--C-:B------:R-:W-:Y:S01]  /*41c0*/  IMAD.X R221, R197, 0x1, R133.reuse, P4 ;  /* 0x00000001c5dd7824 */ /* 0x100fe200020e0685 */
[----:B------:R-:W-:Y:S01]  /*41d0*/  SHF.R.S32.HI R217, RZ, 0x1f, R90 ;  /* 0x0000001fffd97819 */ /* 0x000fe2000001145a */
[----:B------:R-:W-:Y:S01]  /*41e0*/  IMAD R92, R135, 0x1d, RZ ;  /* 0x0000001d875c7824 */ /* 0x000fe200078e02ff */
[-C--:B------:R-:W-:Y:S01]  /*41f0*/  IADD3 R242, P4, PT, R90, R140.reuse, RZ ;  /* 0x0000008c5af27210 */ /* 0x080fe20007f9e0ff */
[----:B------:R-:W-:Y:S01]  /*4200*/  IMAD.X R195, R199, 0x1, R133, P5 ;  /* 0x00000001c7c37824 */ /* 0x000fe200028e0685 */
[----:B------:R-:W-:Y:S01]  /*4210*/  LOP3.LUT R68, R98, 0x3, RZ, 0xc0, !PT ;  /* 0x0000000362447812 */ /* 0x000fe200078ec0ff */
[C---:B------:R-:W-:Y:S01]  /*4220*/  IMAD R94, R135.reuse, 0x1f, RZ ;  /* 0x0000001f875e7824 */ /* 0x040fe200078e02ff */
[----:B------:R-:W-:Y:S01]  /*4230*/  SHF.R.S32.HI R223, RZ, 0x1f, R91 ;  /* 0x0000001fffdf7819 */ /* 0x000fe2000001145b */
[----:B------:R-:W-:Y:S01]  /*4240*/  IMAD.SHL.U32 R95, R135, 0x20, RZ ;  /* 0x00000020875f7824 */ /* 0x000fe200078e00ff */
[-C--:B------:R-:W-:Y:S01]  /*4250*/  IADD3 R240, P5, PT, R91, R140.reuse, RZ ;  /* 0x0000008c5bf07210 */ /* 0x080fe20007fbe0ff */
[----:B------:R-:W-:Y:S01]  /*4260*/  IMAD.IADD R100, R100, 0x1, R107 ;  /* 0x0000000164647824 */ /* 0x000fe200078e026b */
[----:B------:R-:W-:Y:S01]  /*4270*/  SHF.R.S32.HI R215, RZ, 0x1f, R89 ;  /* 0x0000001fffd77819 */ /* 0x000fe20000011459 */
[--C-:B------:R-:W-:Y:S01]  /*4280*/  IMAD.X R201, R201, 0x1, R133.reuse, P3 ;  /* 0x00000001c9c97824 */ /* 0x100fe200018e0685 */
[-C--:B------:R-:W-:Y:S01]  /*4290*/  IADD3 R178, P6, PT, R89, R140.reuse, RZ ;  /* 0x0000008c59b27210 */ /* 0x080fe20007fde0ff */
[----:B------:R-:W-:Y:S01]  /*42a0*/  IMAD R93, R135, 0x1e, RZ ;  /* 0x0000001e875d7824 */ /* 0x000fe200078e02ff */
[----:B------:R-:W-:Y:S01]  /*42b0*/  IADD3 R68, PT, PT, R68, R101, R96 ;  /* 0x0000006544447210 */ /* 0x000fe20007ffe060 */
[--C-:B------:R-:W-:Y:S01]  /*42c0*/  IMAD.X R243, R217, 0x1, R133.reuse, P4 ;  /* 0x00000001d9f37824 */ /* 0x100fe200020e0685 */
[----:B------:R-:W-:Y:S01]  /*42d0*/  SHF.R.S32.HI R225, RZ, 0x1f, R92 ;  /* 0x0000001fffe17819 */ /* 0x000fe2000001145c */
[----:B------:R-:W-:Y:S01]  /*42e0*/  IMAD R96, R135, 0x21, RZ ;  /* 0x0000002187607824 */ /* 0x000fe200078e02ff */
[-C--:B------:R-:W-:Y:S01]  /*42f0*/  IADD3 R222, P3, PT, R92, R140.reuse, RZ ;  /* 0x0000008c5cde7210 */ /* 0x080fe20007f7e0ff */
[----:B------:R-:W-:Y:S01]  /*4300*/  IMAD.X R241, R223, 0x1, R133, P5 ;  /* 0x00000001dff17824 */ /* 0x000fe200028e0685 */
[----:B------:R-:W-:Y:S01]  /*4310*/  SHF.R.S32.HI R229, RZ, 0x1f, R94 ;  /* 0x0000001fffe57819 */ /* 0x000fe2000001145e */
[C---:B------:R-:W-:Y:S01]  /*4320*/  IMAD R97, R135.reuse, 0x22, RZ ;  /* 0x0000002287617824 */ /* 0x040fe200078e02ff */
[----:B------:R-:W-:Y:S01]  /*4330*/  IADD3 R142, P4, PT, R94, R140, RZ ;  /* 0x0000008c5e8e7210 */ /* 0x000fe20007f9e0ff */
[----:B------:R-:W-:Y:S01]  /*4340*/  IMAD R98, R135, 0x23, RZ ;  /* 0x0000002387627824 */ /* 0x000fe200078e02ff */
[----:B------:R-:W-:-:S02]  /*4350*/  SHF.R.S32.HI R231, RZ, 0x1f, R95 ;  /* 0x0000001fffe77819 */ /* 0x000fc4000001145f */
[-C--:B------:R-:W-:Y:S01]  /*4360*/  IADD3 R228, P5, PT, R95, R140.reuse, RZ ;  /* 0x0000008c5fe47210 */ /* 0x080fe20007fbe0ff */
[--C-:B------:R-:W-:Y:S01]  /*4370*/  IMAD.X R179, R215, 0x1, R133.reuse, P6 ;  /* 0x00000001d7b37824 */ /* 0x100fe200030e0685 */
[----:B------:R-:W-:Y:S01]  /*4380*/  LOP3.LUT R100, R100, 0x3, RZ, 0xc0, !PT ;  /* 0x0000000364647812 */ /* 0x000fe200078ec0ff */
[----:B------:R-:W-:Y:S01]  /*4390*/  IMAD.X R223, R225, 0x1, R133, P3 ;  /* 0x00000001e1df7824 */ /* 0x000fe200018e0685 */
[----:B------:R-:W-:Y:S01]  /*43a0*/  SHF.R.S32.HI R227, RZ, 0x1f, R93 ;  /* 0x0000001fffe37819 */ /* 0x000fe2000001145d */
[--C-:B------:R-:W-:Y:S01]  /*43b0*/  IMAD.X R143, R229, 0x1, R133.reuse, P4 ;  /* 0x00000001e58f7824 */ /* 0x100fe200020e0685 */
[-C--:B------:R-:W-:Y:S01]  /*43c0*/  IADD3 R196, P6, PT, R93, R140.reuse, RZ ;  /* 0x0000008c5dc47210 */ /* 0x080fe20007fde0ff */
[----:B------:R-:W-:Y:S01]  /*43d0*/  IMAD R99, R135, 0x24, RZ ;  /* 0x0000002487637824 */ /* 0x000fe200078e02ff */
[----:B------:R-:W-:Y:S01]  /*43e0*/  SHF.R.S32.HI R233, RZ, 0x1f, R96 ;  /* 0x0000001fffe97819 */ /* 0x000fe20000011460 */
[----:B------:R-:W-:Y:S01]  /*43f0*/  IMAD.X R229, R231, 0x1, R133, P5 ;  /* 0x00000001e7e57824 */ /* 0x000fe200028e0685 */
[----:B------:R-:W-:-:S02]  /*4400*/  IADD3 R226, P3, PT, R96, R140, RZ ;  /* 0x0000008c60e27210 */ /* 0x000fc40007f7e0ff */
[----:B------:R-:W-:Y:S01]  /*4410*/  IADD3 R146, PT, PT, R100, R105, R146 ;  /* 0x0000006964927210 */ /* 0x000fe20007ffe092 */
[----:B------:R-:W-:Y:S01]  /*4420*/  IMAD R100, R135, 0x25, RZ ;  /* 0x0000002587647824 */ /* 0x000fe200078e02ff */
[----:B------:R-:W-:Y:S02]  /*4430*/  SHF.R.S32.HI R235, RZ, 0x1f, R97 ;  /* 0x0000001fffeb7819 */ /* 0x000fe40000011461 */
[-C--:B------:R-:W-:Y:S01]  /*4440*/  IADD3 R160, P4, PT, R97, R140.reuse, RZ ;  /* 0x0000008c61a07210 */ /* 0x080fe20007f9e0ff */
[----:B------:R-:W-:Y:S01]  /*4450*/  IMAD R101, R135, 0x26, RZ ;  /* 0x0000002687657824 */ /* 0x000fe200078e02ff */
[----:B------:R-:W-:Y:S02]  /*4460*/  SHF.R.S32.HI R245, RZ, 0x1f, R98 ;  /* 0x0000001ffff57819 */ /* 0x000fe40000011462 */
[-C--:B------:R-:W-:Y:S01]  /*4470*/  IADD3 R224, P5, PT, R98, R140.reuse, RZ ;  /* 0x0000008c62e07210 */ /* 0x080fe20007fbe0ff */
[----:B------:R-:W-:Y:S01]  /*4480*/  IMAD.X R197, R227, 0x1, R133, P6 ;  /* 0x00000001e3c57824 */ /* 0x000fe200030e0685 */
        /* <DEDUP_REMOVED lines=8> */
[----:B------:R-:W-:Y:S01]  /*4510*/  SHF.R.S32.HI R122, RZ, 0x1f, R101 ;  /* 0x0000001fff7a7819 */ /* 0x000fe20000011465 */
[----:B------:R-:W-:Y:S01]  /*4520*/  IMAD R103, R135, 0x28, RZ ;  /* 0x0000002887677824 */ /* 0x000fe200078e02ff */
[-C--:B------:R-:W-:Y:S01]  /*4530*/  IADD3 R184, P5, PT, R101, R140.reuse, RZ ;  /* 0x0000008c65b87210 */ /* 0x080fe20007fbe0ff */
[----:B------:R-:W-:Y:S01]  /*4540*/  IMAD R104, R135, 0x29, RZ ;  /* 0x0000002987687824 */ /* 0x000fe200078e02ff */
[----:B------:R-:W-:Y:S01]  /*4550*/  SHF.R.S32.HI R124, RZ, 0x1f, R102 ;  /* 0x0000001fff7c7819 */ /* 0x000fe20000011466 */
[--C-:B------:R-:W-:Y:S01]  /*4560*/  IMAD.X R199, R249, 0x1, R133.reuse, P3 ;  /* 0x00000001f9c77824 */ /* 0x100fe200018e0685 */
[-C--:B------:R-:W-:Y:S01]  /*4570*/  IADD3 R182, P3, PT, R102, R140.reuse, RZ ;  /* 0x0000008c66b67210 */ /* 0x080fe20007f7e0ff */
[----:B------:R-:W-:Y:S01]  /*4580*/  IMAD.X R187, R120, 0x1, R133, P4 ;  /* 0x0000000178bb7824 */ /* 0x000fe200020e0685 */
[----:B------:R-:W-:Y:S01]  /*4590*/  SHF.R.S32.HI R126, RZ, 0x1f, R103 ;  /* 0x0000001fff7e7819 */ /* 0x000fe20000011467 */
[----:B------:R-:W-:Y:S01]  /*45a0*/  IMAD R105, R135, 0x2a, RZ ;  /* 0x0000002a87697824 */ /* 0x000fe200078e02ff */
[-C--:B------:R-:W-:Y:S01]  /*45b0*/  IADD3 R172, P4, PT, R103, R140.reuse, RZ ;  /* 0x0000008c67ac7210 */ /* 0x080fe20007f9e0ff */
[----:B------:R-:W-:Y:S01]  /*45c0*/  IMAD.X R185, R122, 0x1, R133, P5 ;  /* 0x000000017ab97824 */ /* 0x000fe200028e0685 */
[----:B------:R-:W-:Y:S01]  /*45d0*/  SHF.R.S32.HI R169, RZ, 0x1f, R104 ;  /* 0x0000001fffa97819 */ /* 0x000fe20000011468 */
[C---:B------:R-:W-:Y:S01]  /*45e0*/  IMAD R106, R135.reuse, 0x2b, RZ ;  /* 0x0000002b876a7824 */ /* 0x040fe200078e02ff */
[-C--:B------:R-:W-:Y:S01]  /*45f0*/  IADD3 R170, P5, PT, R104, R140.reuse, RZ ;  /* 0x0000008c68aa7210 */ /* 0x080fe20007fbe0ff */
        /* <DEDUP_REMOVED lines=36> */
[--C-:B------:R-:W-:Y:S01]  /*4840*/  IMAD.X R137, R131, 0x1, R133.reuse, P3 ;  /* 0x0000000183897824 */ /* 0x100fe200018e0685 */
[----:B------:R-:W-:Y:S01]  /*4850*/  SHF.R.S32.HI R127, RZ, 0x1f, R114 ;  /* 0x0000001fff7f7819 */ /* 0x000fe20000011472 */
[--C-:B------:R-:W-:Y:S01]  /*4860*/  IMAD.X R131, R129, 0x1, R133.reuse, P4 ;  /* 0x0000000181837824 */ /* 0x100fe200020e0685 */
[-C--:B------:R-:W-:Y:S01]  /*4870*/  IADD3 R128, P3, PT, R114, R140.reuse, RZ ;  /* 0x0000008c72807210 */ /* 0x080fe20007f7e0ff */
[----:B------:R-:W-:Y:S01]  /*4880*/  IMAD.X R121, R121, 0x1, R133, P5 ;  /* 0x0000000179797824 */ /* 0x000fe200028e0685 */
[----:B------:R-:W-:Y:S01]  /*4890*/  SHF.R.S32.HI R175, RZ, 0x1f, R115 ;  /* 0x0000001fffaf7819 */ /* 0x000fe20000011473 */
[----:B------:R-:W-:Y:S01]  /*48a0*/  IMAD R117, R135, 0x36, RZ ;  /* 0x0000003687757824 */ /* 0x000fe200078e02ff */
[----:B------:R-:W-:Y:S01]  /*48b0*/  IADD3 R126, P4, PT, R115, R140, RZ ;  /* 0x0000008c737e7210 */ /* 0x000fe20007f9e0ff */
[----:B------:R-:W-:Y:S01]  /*48c0*/  IMAD R119, R135, 0x38, RZ ;  /* 0x0000003887777824 */ /* 0x000fe200078e02ff */
[----:B------:R-:W-:-:S02]  /*48d0*/  SHF.R.S32.HI R125, RZ, 0x1f, R116 ;  /* 0x0000001fff7d7819 */ /* 0x000fc40000011474 */
[-C--:B------:R-:W-:Y:S01]  /*48e0*/  IADD3 R124, P5, PT, R116, R140.reuse, RZ ;  /* 0x0000008c747c7210 */ /* 0x080fe20007fbe0ff */
[--C-:B------:R-:W-:Y:S01]  /*48f0*/  IMAD.X R129, R127, 0x1, R133.reuse, P3 ;  /* 0x000000017f817824 */ /* 0x100fe200018e0685 */
[-C--:B------:R-:W-:Y:S01]  /*4900*/  IADD3 RZ, P3, PT, R119, R140.reuse, RZ ;  /* 0x0000008c77ff7210 */ /* 0x080fe20007f7e0ff */
[--C-:B------:R-:W-:Y:S01]  /*4910*/  IMAD.X R127, R175, 0x1, R133.reuse, P4 ;  /* 0x00000001af7f7824 */ /* 0x100fe200020e0685 */
[-C--:B------:R-:W-:Y:S01]  /*4920*/  IADD3 R122, P4, PT, R117, R140.reuse, RZ ;  /* 0x0000008c757a7210 */ /* 0x080fe20007f9e0ff */
[----:B------:R-:W-:Y:S01]  /*4930*/  IMAD.X R125, R125, 0x1, R133, P5 ;  /* 0x000000017d7d7824 */ /* 0x000fe200028e0685 */
[----:B------:R-:W-:Y:S02]  /*4940*/  SHF.R.S32.HI R123, RZ, 0x1f, R117 ;  /* 0x0000001fff7b7819 */ /* 0x000fe40000011475 */
[----:B------:R-:W-:Y:S02]  /*4950*/  SHF.R.S32.HI R141, RZ, 0x1f, R118 ;  /* 0x0000001fff8d7819 */ /* 0x000fe40000011476 */
[----:B------:R-:W-:-:S02]  /*4960*/  IADD3 R140, P5, PT, R118, R140, RZ ;  /* 0x0000008c768c7210 */ /* 0x000fc40007fbe0ff */
[----:B------:R-:W-:Y:S02]  /*4970*/  SHF.R.S32.HI R175, RZ, 0x1f, R119 ;  /* 0x0000001fffaf7819 */ /* 0x000fe40000011477 */
[----:B------:R-:W-:Y:S01]  /*4980*/  LOP3.LUT R215, R134, 0xff, RZ, 0xc0, !PT ;  /* 0x000000ff86d77812 */ /* 0x000fe200078ec0ff */
[--C-:B------:R-:W-:Y:S02]  /*4990*/  IMAD.X R123, R123, 0x1, R133.reuse, P4 ;  /* 0x000000017b7b7824 */ /* 0x100fe400020e0685 */
[--C-:B------:R-:W-:Y:S02]  /*49a0*/  IMAD.X R141, R141, 0x1, R133.reuse, P5 ;  /* 0x000000018d8d7824 */ /* 0x100fe400028e0685 */
[----:B------:R-:W-:Y:S01]  /*49b0*/  IMAD.X R133, R175, 0x1, R133, P3 ;  /* 0x00000001af857824 */ /* 0x000fe200018e0685 */
[----:B------:R-:W-:Y:S01]  /*49c0*/  LOP3.LUT R175, R148, 0xf, RZ, 0xc0, !PT ;  /* 0x0000000f94af7812 */ /* 0x000fe200078ec0ff */
[----:B------:R-:W-:Y:S01]  /*49d0*/  IMAD.IADD R80, R80, 0x1, R215 ;  /* 0x0000000150507824 */ /* 0x000fe200078e02d7 */
[----:B------:R-:W-:Y:S01]  /*49e0*/  ISETP.GE.U32.AND P4, PT, R150, 0x7fffffb3, PT ;  /* 0x7fffffb39600780c */ /* 0x000fe20003f86070 */
[----:B------:R-:W-:-:S02]  /*49f0*/  IMAD.SHL.U32 R134, R74, 0x100, RZ ;  /* 0x000001004a867824 */ /* 0x000fc400078e00ff */
[----:B------:R-:W-:Y:S01]  /*4a00*/  IMAD R74, R132, 0x10, R175 ;  /* 0x00000010844a7824 */ /* 0x000fe200078e02af */
[----:B------:R-:W-:Y:S01]  /*4a10*/  LOP3.LUT R132, R80, 0xffff, RZ, 0xc0, !PT ;  /* 0x0000ffff50847812 */ /* 0x000fe200078ec0ff */
[----:B------:R-:W-:Y:S01]  /*4a20*/  VIADD R150, R205, 0xfffffff0 ;  /* 0xfffffff0cd967836 */ /* 0x000fe20000000000 */
[----:B------:R-:W-:Y:S02]  /*4a30*/  ISETP.GE.U32.AND P5, PT, R152, 0x7fffffb2, PT ;  /* 0x7fffffb29800780c */ /* 0x000fe40003fa6070 */
[----:B------:R-:W-:Y:S02]  /*4a40*/  SHF.R.U32.HI R80, RZ, 0xf, R132 ;  /* 0x0000000fff507819 */ /* 0x000fe40000011684 */
[----:B------:R-:W-:Y:S02]  /*4a50*/  LOP3.LUT R175, R134, 0xf00, RZ, 0xe2, !PT ;  /* 0x00000f0086af7812 */ /* 0x000fe400078ee2ff */
[----:B------:R-:W-:Y:S01]  /*4a60*/  LOP3.LUT P6, RZ, R80, 0x1, RZ, 0xc0, !PT ;  /* 0x0000000150ff7812 */ /* 0x000fe200078cc0ff */
[----:B------:R0:W2:Y:S01]  /*4a70*/  @!P4 LDG.E.U8 R204, desc[UR26][R250.64] ;  /* 0x0000001afaccc981 */ /* 0x0000a2000c1e1100 */
[----:B------:R-:W-:Y:S01]  /*4a80*/  ISETP.GE.U32.AND P3, PT, R150, 0x7fffffb1, PT ;  /* 0x7fffffb19600780c */ /* 0x000fe20003f66070 */
[----:B------:R-:W-:Y:S01]  /*4a90*/  IMAD R64, R64, 0x1000, R175 ;  /* 0x0000100040407824 */ /* 0x000fe200078e02af */
[----:B------:R-:W-:-:S02]  /*4aa0*/  LOP3.LUT R215, R146, 0xf, RZ, 0xc0, !PT ;  /* 0x0000000f92d77812 */ /* 0x000fc400078ec0ff */
[--C-:B------:R-:W-:Y:S02]  /*4ab0*/  SHF.R.U32.HI R80, RZ, 0xe, R132.reuse ;  /* 0x0000000eff507819 */ /* 0x100fe40000011684 */
[----:B------:R-:W-:Y:S01]  /*4ac0*/  PRMT R175, RZ, 0x7610, R175 ;  /* 0x00007610ffaf7816 */ /* 0x000fe200000000af */
[----:B------:R-:W-:Y:S01]  /*4ad0*/  IMAD R68, R68, 0x10, R215 ;  /* 0x0000001044447824 */ /* 0x000fe200078e02d7 */
[----:B------:R-:W-:Y:S01]  /*4ae0*/  LOP3.LUT P4, RZ, R80, 0x1, RZ, 0xc0, !PT ;  /* 0x0000000150ff7812 */ /* 0x000fe2000788c0ff */
[----:B------:R-:W-:Y:S01]  /*4af0*/  IMAD.SHL.U32 R215, R38, 0x100, RZ ;  /* 0x0000010026d77824 */ /* 0x000fe200078e00ff */
[----:B------:R-:W-:Y:S02]  /*4b00*/  SHF.R.U32.HI R80, RZ, 0xd, R132 ;  /* 0x0000000dff507819 */ /* 0x000fe40000011684 */
[----:B------:R-:W-:Y:S01]  /*4b10*/  PRMT R38, RZ, 0x7610, R38 ;  /* 0x00007610ff267816 */ /* 0x000fe20000000026 */
[----:B------:R1:W2:Y:S01]  /*4b20*/  @!P5 LDG.E.U8 R175, desc[UR26][R236.64] ;  /* 0x0000001aecafd981 */ /* 0x0002a2000c1e1100 */
[----:B------:R-:W-:-:S02]  /*4b30*/  LOP3.LUT P5, RZ, R80, 0x1, RZ, 0xc0, !PT ;  /* 0x0000000150ff7812 */ /* 0x000fc400078ac0ff */
[----:B------:R-:W-:Y:S02]  /*4b40*/  SHF.R.U32.HI R80, RZ, 0xc, R132 ;  /* 0x0000000cff507819 */ /* 0x000fe40000011684 */
[----:B------:R-:W-:Y:S01]  /*4b50*/  LOP3.LUT R215, R215, 0xf00, RZ, 0xe2, !PT ;  /* 0x00000f00d7d77812 */ /* 0x000fe200078ee2ff */
[----:B------:R3:W2:Y:S01]  /*4b60*/  @!P3 LDG.E.U8 R38, desc[UR26][R208.64] ;  /* 0x0000001ad026b981 */ /* 0x0006a2000c1e1100 */
[----:B0-----:R-:W-:Y:S02]  /*4b70*/  PRMT R250, RZ, 0x7610, R250 ;  /* 0x00007610fffa7816 */ /* 0x001fe400000000fa */
[----:B------:R-:W-:Y:S02]  /*4b80*/  LOP3.LUT P3, RZ, R80, 0x1, RZ, 0xc0, !PT ;  /* 0x0000000150ff7812 */ /* 0x000fe4000786c0ff */
[----:B------:R-:W-:Y:S01]  /*4b90*/  SHF.R.U32.HI R80, RZ, 0xb, R132 ;  /* 0x0000000bff507819 */ /* 0x000fe20000011684 */
[----:B------:R-:W-:Y:S01]  /*4ba0*/  IMAD R44, R44, 0x1000, R215 ;  /* 0x000010002c2c7824 */ /* 0x000fe200078e02d7 */
[----:B-1----:R-:W-:Y:S01]  /*4bb0*/  PRMT R236, RZ, 0x7610, R236 ;  /* 0x00007610ffec7816 */ /* 0x002fe200000000ec */
[----:B------:R0:W2:Y:S01]  /*4bc0*/  @P6 LDG.E.U8 R250, desc[UR26][R218.64] ;  /* 0x0000001adafa6981 */ /* 0x0000a2000c1e1100 */
[----:B---3--:R-:W-:-:S02]  /*4bd0*/  PRMT R209, RZ, 0x7610, R209 ;  /* 0x00007610ffd17816 */ /* 0x008fc400000000d1 */
[----:B------:R-:W-:Y:S02]  /*4be0*/  LOP3.LUT R215, R74, 0xff, RZ, 0xc0, !PT ;  /* 0x000000ff4ad77812 */ /* 0x000fe400078ec0ff */
[----:B------:R1:W3:Y:S01]  /*4bf0*/  @P4 LDG.E.U8 R236, desc[UR26][R192.64] ;  /* 0x0000001ac0ec4981 */ /* 0x0002e2000c1e1100 */
[----:B------:R-:W-:Y:S02]  /*4c00*/  LOP3.LUT P6, RZ, R80, 0x1, RZ, 0xc0, !PT ;  /* 0x0000000150ff7812 */ /* 0x000fe400078cc0ff */
[--C-:B------:R-:W-:Y:S01]  /*4c10*/  SHF.R.U32.HI R74, RZ, 0x9, R132.reuse ;  /* 0x00000009ff4a7819 */ /* 0x100fe20000011684 */
[----:B------:R1:W2:Y:S01]  /*4c20*/  @P5 LDG.E.U8 R209, desc[UR26][R202.64] ;  /* 0x0000001acad15981 */ /* 0x0002a2000c1e1100 */
[----:B------:R-:W-:Y:S02]  /*4c30*/  SHF.R.U32.HI R80, RZ, 0xa, R132 ;  /* 0x0000000aff507819 */ /* 0x000fe40000011684 */
[----:B0-----:R-:W-:Y:S02]  /*4c40*/  PRMT R218, RZ, 0x7610, R218 ;  /* 0x00007610ffda7816 */ /* 0x001fe400000000da */
[----:B------:R-:W-:-:S02]  /*4c50*/  LOP3.LUT P5, RZ, R74, 0x1, RZ, 0xc0, !PT ;  /* 0x000000014aff7812 */ /* 0x000fc400078ac0ff */
[----:B------:R-:W-:Y:S02]  /*4c60*/  LOP3.LUT P4, RZ, R80, 0x1, RZ, 0xc0, !PT ;  /* 0x0000000150ff7812 */ /* 0x000fe4000788c0ff */
[--C-:B------:R-:W-:Y:S01]  /*4c70*/  SHF.R.U32.HI R74, RZ, 0x8, R132.reuse ;  /* 0x00000008ff4a7819 */ /* 0x100fe20000011684 */
[----:B------:R0:W2:Y:S01]  /*4c80*/  @P3 LDG.E.U8 R218, desc[UR26][R180.64] ;  /* 0x0000001ab4da3981 */ /* 0x0000a2000c1e1100 */
[----:B-1----:R-:W-:Y:S02]  /*4c90*/  PRMT R193, RZ, 0x7610, R193 ;  /* 0x00007610ffc17816 */ /* 0x002fe400000000c1 */
[----:B------:R-:W-:Y:S02]  /*4ca0*/  LOP3.LUT P3, RZ, R74, 0x1, RZ, 0xc0, !PT ;  /* 0x000000014aff7812 */ /* 0x000fe4000786c0ff */
[----:B------:R-:W-:Y:S02]  /*4cb0*/  SHF.R.U32.HI R74, RZ, 0x7, R132 ;  /* 0x00000007ff4a7819 */ /* 0x000fe40000011684 */
[----:B------:R-:W-:Y:S01]  /*4cc0*/  PRMT R202, RZ, 0x7610, R202 ;  /* 0x00007610ffca7816 */ /* 0x000fe200000000ca */
[----:B------:R-:W2:Y:S01]  /*4cd0*/  @P6 LDG.E.U8 R193, desc[UR26][R246.64] ;  /* 0x0000001af6c16981 */ /* 0x000ea2000c1e1100 */
[----:B------:R-:W-:-:S02]  /*4ce0*/  LOP3.LUT R203, R68, 0xff, RZ, 0xc0, !PT ;  /* 0x000000ff44cb7812 */ /* 0x000fc400078ec0ff */
[----:B------:R-:W-:Y:S02]  /*4cf0*/  LOP3.LUT P6, RZ, R74, 0x1, RZ, 0xc0, !PT ;  /* 0x000000014aff7812 */ /* 0x000fe400078cc0ff */
[----:B------:R-:W-:Y:S01]  /*4d00*/  SHF.R.U32.HI R80, RZ, 0x6, R132 ;  /* 0x00000006ff507819 */ /* 0x000fe20000011684 */
[----:B------:R1:W2:Y:S01]  /*4d10*/  @P4 LDG.E.U8 R202, desc[UR26][R238.64] ;  /* 0x0000001aeeca4981 */ /* 0x0002a2000c1e1100 */
[----:B------:R-:W-:Y:S01]  /*4d20*/  PRMT R74, RZ, 0x7610, R74 ;  /* 0x00007610ff4a7816 */ /* 0x000fe2000000004a */
[----:B------:R-:W-:Y:S01]  /*4d30*/  IMAD.IADD R203, R44, 0x1, R203 ;  /* 0x000000012ccb7824 */ /* 0x000fe200078e02cb */
[----:B0-----:R-:W-:Y:S02]  /*4d40*/  PRMT R181, RZ, 0x7610, R181 ;  /* 0x00007610ffb57816 */ /* 0x001fe400000000b5 */
[----:B------:R-:W-:Y:S02]  /*4d50*/  LOP3.LUT P4, RZ, R80, 0x1, RZ, 0xc0, !PT ;  /* 0x0000000150ff7812 */ /* 0x000fe4000788c0ff */
[--C-:B------:R-:W-:Y:S01]  /*4d60*/  SHF.R.U32.HI R44, RZ, 0x4, R132.reuse ;  /* 0x00000004ff2c7819 */ /* 0x100fe20000011684 */
[----:B------:R0:W2:Y:S01]  /*4d70*/  @P3 LDG.E.U8 R74, desc[UR26][R220.64] ;  /* 0x0000001adc4a3981 */ /* 0x0000a2000c1e1100 */
[----:B------:R-:W-:-:S02]  /*4d80*/  SHF.R.U32.HI R68, RZ, 0x5, R132 ;  /* 0x00000005ff447819 */ /* 0x000fc40000011684 */
[----:B------:R-:W-:Y:S01]  /*4d90*/  PRMT R252, RZ, 0x7610, R252 ;  /* 0x00007610fffc7816 */ /* 0x000fe200000000fc */
[----:B------:R0:W2:Y:S01]  /*4da0*/  @P5 LDG.E.U8 R181, desc[UR26][R212.64] ;  /* 0x0000001ad4b55981 */ /* 0x0000a2000c1e1100 */
[----:B------:R-:W-:Y:S01]  /*4db0*/  LOP3.LUT P3, RZ, R44, 0x1, RZ, 0xc0, !PT ;  /* 0x000000012cff7812 */ /* 0x000fe2000786c0ff */
[----:B------:R-:W-:Y:S01]  /*4dc0*/  IMAD.IADD R64, R64, 0x1, R215 ;  /* 0x0000000140407824 */ /* 0x000fe200078e02d7 */
[----:B------:R-:W-:Y:S02]  /*4dd0*/  SHF.R.U32.HI R44, RZ, 0x3, R132 ;  /* 0x00000003ff2c7819 */ /* 0x000fe40000011684 */
[----:B------:R-:W-:Y:S01]  /*4de0*/  LOP3.LUT P5, RZ, R68, 0x1, RZ, 0xc0, !PT ;  /* 0x0000000144ff7812 */ /* 0x000fe200078ac0ff */
[----:B------:R4:W2:Y:S01]  /*4df0*/  @P6 LDG.E.U8 R252, desc[UR26][R194.64] ;  /* 0x0000001ac2fc6981 */ /* 0x0008a2000c1e1100 */
[----:B-1----:R-:W-:Y:S02]  /*4e00*/  PRMT R238, RZ, 0x7610, R238 ;  /* 0x00007610ffee7816 */ /* 0x002fe400000000ee */
[----:B------:R-:W-:-:S02]  /*4e10*/  LOP3.LUT P6, RZ, R44, 0x1, RZ, 0xc0, !PT ;  /* 0x000000012cff7812 */ /* 0x000fc400078cc0ff */
[----:B------:R-:W-:Y:S02]  /*4e20*/  SHF.R.U32.HI R44, RZ, 0x2, R132 ;  /* 0x00000002ff2c7819 */ /* 0x000fe40000011684 */
[----:B------:R-:W-:Y:S01]  /*4e30*/  PRMT R80, R64, 0x5410, R203 ;  /* 0x0000541040507816 */ /* 0x000fe200000000cb */
[----:B------:R1:W2:Y:S01]  /*4e40*/  @P4 LDG.E.U8 R238, desc[UR26][R200.64] ;  /* 0x0000001ac8ee4981 */ /* 0x0002a2000c1e1100 */
[----:B0-----:R-:W-:Y:S02]  /*4e50*/  PRMT R220, RZ, 0x7610, R220 ;  /* 0x00007610ffdc7816 */ /* 0x001fe400000000dc */
[----:B------:R-:W-:Y:S02]  /*4e60*/  PRMT R213, RZ, 0x7610, R213 ;  /* 0x00007610ffd57816 */ /* 0x000fe400000000d5 */
[----:B------:R-:W-:Y:S02]  /*4e70*/  LOP3.LUT P4, RZ, R44, 0x1, RZ, 0xc0, !PT ;  /* 0x000000012cff7812 */ /* 0x000fe4000788c0ff */
[----:B------:R-:W-:Y:S01]  /*4e80*/  SHF.R.U64 R44, R80, 0x1f, RZ ;  /* 0x0000001f502c7819 */ /* 0x000fe200000012ff */
[----:B------:R-:W2:Y:S01]  /*4e90*/  @P3 LDG.E.U8 R220, desc[UR26][R242.64] ;  /* 0x0000001af2dc3981 */ /* 0x000ea2000c1e1100 */
[----:B------:R-:W-:-:S02]  /*4ea0*/  SHF.R.U32.HI R132, RZ, 0x1, R132 ;  /* 0x00000001ff847819 */ /* 0x000fc40000011684 */
[----:B----4-:R-:W-:Y:S01]  /*4eb0*/  PRMT R195, RZ, 0x7610, R195 ;  /* 0x00007610ffc37816 */ /* 0x010fe200000000c3 */
[----:B------:R0:W4:Y:S01]  /*4ec0*/  @P5 LDG.E.U8 R213, desc[UR26][R178.64] ;  /* 0x0000001ab2d55981 */ /* 0x000122000c1e1100 */
[----:B------:R-:W-:Y:S02]  /*4ed0*/  LOP3.LUT P3, RZ, R44, 0x1, RZ, 0xc0, !PT ;  /* 0x000000012cff7812 */ /* 0x000fe4000786c0ff */
[----:B------:R-:W-:Y:S02]  /*4ee0*/  LOP3.LUT P5, RZ, R132, 0x1, RZ, 0xc0, !PT ;  /* 0x0000000184ff7812 */ /* 0x000fe400078ac0ff */
[----:B------:R-:W-:Y:S01]  /*4ef0*/  SHF.R.U64 R44, R80, 0x1e, RZ ;  /* 0x0000001e502c7819 */ /* 0x000fe200000012ff */
[----:B------:R-:W2:Y:S01]  /*4f00*/  @P6 LDG.E.U8 R195, desc[UR26][R240.64] ;  /* 0x0000001af0c36981 */ /* 0x000ea2000c1e1100 */
[----:B-1----:R-:W-:Y:S02]  /*4f10*/  PRMT R200, RZ, 0x7610, R200 ;  /* 0x00007610ffc87816 */ /* 0x002fe400000000c8 */
[----:B------:R-:W-:-:S02]  /*4f20*/  LOP3.LUT P6, RZ, R44, 0x1, RZ, 0xc0, !PT ;  /* 0x000000012cff7812 */ /* 0x000fc400078cc0ff */
[----:B------:R-:W-:Y:S02]  /*4f30*/  SHF.R.U64 R44, R80, 0x1d, RZ ;  /* 0x0000001d502c7819 */ /* 0x000fe400000012ff */
[----:B0-----:R-:W-:Y:S01]  /*4f40*/  PRMT R179, RZ, 0x7610, R179 ;  /* 0x00007610ffb37816 */ /* 0x001fe200000000b3 */
[----:B------:R-:W2:Y:S01]  /*4f50*/  @P4 LDG.E.U8 R200, desc[UR26][R222.64] ;  /* 0x0000001adec84981 */ /* 0x000ea2000c1e1100 */
[----:B------:R-:W-:Y:S02]  /*4f60*/  LOP3.LUT P4, RZ, R44, 0x1, RZ, 0xc0, !PT ;  /* 0x000000012cff7812 */ /* 0x000fe4000788c0ff */
[----:B------:R-:W-:Y:S02]  /*4f70*/  SHF.R.U64 R44, R80, 0x1c, RZ ;  /* 0x0000001c502c7819 */ /* 0x000fe400000012ff */
[----:B------:R-:W-:Y:S01]  /*4f80*/  PRMT R217, RZ, 0x7610, R217 ;  /* 0x00007610ffd97816 */ /* 0x000fe200000000d9 */
[----:B------:R0:W2:Y:S01]  /*4f90*/  @P5 LDG.E.U8 R179, desc[UR26][R196.64] ;  /* 0x0000001ac4b35981 */ /* 0x0000a2000c1e1100 */
[----:B------:R-:W-:-:S02]  /*4fa0*/  LOP3.LUT P5, RZ, R44, 0x1, RZ, 0xc0, !PT ;  /* 0x000000012cff7812 */ /* 0x000fc400078ac0ff */
[----:B------:R-:W-:Y:S02]  /*4fb0*/  SHF.R.U64 R44, R80, 0x1b, RZ ;  /* 0x0000001b502c7819 */ /* 0x000fe400000012ff */
[----:B------:R-:W-:Y:S01]  /*4fc0*/  PRMT R68, RZ, 0x7610, R68 ;  /* 0x00007610ff447816 */ /* 0x000fe20000000044 */
[----:B------:R-:W2:Y:S01]  /*4fd0*/  @P3 LDG.E.U8 R217, desc[UR26][R228.64] ;  /* 0x0000001ae4d93981 */ /* 0x000ea2000c1e1100 */
[----:B------:R-:W-:Y:S02]  /*4fe0*/  LOP3.LUT P3, RZ, R44, 0x1, RZ, 0xc0, !PT ;  /* 0x000000012cff7812 */ /* 0x000fe4000786c0ff */
[----:B------:R-:W-:Y:S02]  /*4ff0*/  SHF.R.U64 R44, R80, 0x1a, RZ ;  /* 0x0000001a502c7819 */ /* 0x000fe400000012ff */
[----:B0-----:R-:W-:Y:S01]  /*5000*/  PRMT R197, RZ, 0x7610, R197 ;  /* 0x00007610ffc57816 */ /* 0x001fe200000000c5 */
[----:B------:R0:W2:Y:S01]  /*5010*/  @!P0 LDG.E.U8 R68, desc[UR26][R142.64] ;  /* 0x0000001a8e448981 */ /* 0x0000a2000c1e1100 */
[----:B------:R-:W-:-:S02]  /*5020*/  LOP3.LUT P0, RZ, R44, 0x1, RZ, 0xc0, !PT ;  /* 0x000000012cff7812 */ /* 0x000fc4000780c0ff */
[----:B------:R-:W-:Y:S02]  /*5030*/  SHF.R.U64 R44, R80, 0x19, RZ ;  /* 0x00000019502c7819 */ /* 0x000fe400000012ff */
[----:B------:R1:W2:Y:S02]  /*5040*/  @P4 LDG.E.U8 R197, desc[UR26][R160.64] ;  /* 0x0000001aa0c54981 */ /* 0x0002a4000c1e1100 */
[----:B------:R-:W-:Y:S02]  /*5050*/  LOP3.LUT P4, RZ, R44, 0x1, RZ, 0xc0, !PT ;  /* 0x000000012cff7812 */ /* 0x000fe4000788c0ff */
[----:B0-----:R-:W-:Y:S02]  /*5060*/  PRMT R142, RZ, 0x7610, R142 ;  /* 0x00007610ff8e7816 */ /* 0x001fe4000000008e */
[----:B------:R-:W-:Y:S02]  /*5070*/  SHF.R.U64 R44, R80, 0x18, RZ ;  /* 0x00000018502c7819 */ /* 0x000fe400000012ff */
[----:B------:R-:W-:-:S02]  /*5080*/  PRMT R143, RZ, 0x7610, R143 ;  /* 0x00007610ff8f7816 */ /* 0x000fc4000000008f */
[----:B------:R0:W2:Y:S01]  /*5090*/  @P5 LDG.E.U8 R142, desc[UR26][R224.64] ;  /* 0x0000001ae08e5981 */ /* 0x0000a2000c1e1100 */
[----:B------:R-:W-:Y:S02]  /*50a0*/  LOP3.LUT P5, RZ, R44, 0x1, RZ, 0xc0, !PT ;  /* 0x000000012cff7812 */ /* 0x000fe400078ac0ff */
[----:B------:R-:W-:Y:S01]  /*50b0*/  SHF.R.U64 R44, R80, 0x17, RZ ;  /* 0x00000017502c7819 */ /* 0x000fe200000012ff */
[----:B------:R0:W2:Y:S01]  /*50c0*/  @P3 LDG.E.U8 R143, desc[UR26][R198.64] ;  /* 0x0000001ac68f3981 */ /* 0x0000a2000c1e1100 */
[----:B------:R-:W-:Y:S02]  /*50d0*/  PRMT R194, RZ, 0x7610, R194 ;  /* 0x00007610ffc27816 */ /* 0x000fe400000000c2 */
[----:B------:R-:W-:Y:S02]  /*50e0*/  LOP3.LUT P3, RZ, R44, 0x1, RZ, 0xc0, !PT ;  /* 0x000000012cff7812 */ /* 0x000fe4000786c0ff */
[----:B------:R-:W-:Y:S02]  /*50f0*/  SHF.R.U64 R44, R80, 0x16, RZ ;  /* 0x00000016502c7819 */ /* 0x000fe400000012ff */
[----:B-1----:R-:W-:Y:S01]  /*5100*/  PRMT R161, RZ, 0x7610, R161 ;  /* 0x00007610ffa17816 */ /* 0x002fe200000000a1 */
[----:B------:R1:W2:Y:S01]  /*5110*/  @P0 LDG.E.U8 R194, desc[UR26][R186.64] ;  /* 0x0000001abac20981 */ /* 0x0002a2000c1e1100 */
[----:B------:R-:W-:-:S02]  /*5120*/  LOP3.LUT P0, RZ, R44, 0x1, RZ, 0xc0, !PT ;  /* 0x000000012cff7812 */ /* 0x000fc4000780c0ff */
[----:B------:R-:W-:Y:S02]  /*5130*/  SHF.R.U64 R44, R80, 0x15, RZ ;  /* 0x00000015502c7819 */ /* 0x000fe400000012ff */
[----:B------:R-:W-:Y:S01]  /*5140*/  PRMT R64, RZ, 0x7610, R64 ;  /* 0x00007610ff407816 */ /* 0x000fe20000000040 */
[----:B------:R-:W2:Y:S01]  /*5150*/  @P4 LDG.E.U8 R161, desc[UR26][R184.64] ;  /* 0x0000001ab8a14981 */ /* 0x000ea2000c1e1100 */
[----:B------:R-:W-:Y:S02]  /*5160*/  LOP3.LUT P4, RZ, R44, 0x1, RZ, 0xc0, !PT ;  /* 0x000000012cff7812 */ /* 0x000fe4000788c0ff */
[----:B------:R-:W-:Y:S02]  /*5170*/  SHF.R.U64 R44, R80, 0x14, RZ ;  /* 0x00000014502c7819 */ /* 0x000fe400000012ff */
[----:B------:R-:W-:Y:S01]  /*5180*/  PRMT R240, RZ, 0x7610, R240 ;  /* 0x00007610fff07816 */ /* 0x000fe200000000f0 */
[----:B------:R-:W2:Y:S01]  /*5190*/  @P5 LDG.E.U8 R64, desc[UR26][R182.64] ;  /* 0x0000001ab6405981 */ /* 0x000ea2000c1e1100 */
[----:B------:R-:W-:-:S02]  /*51a0*/  LOP3.LUT P5, RZ, R44, 0x1, RZ, 0xc0, !PT ;  /* 0x000000012cff7812 */ /* 0x000fc400078ac0ff */
[----:B------:R-:W-:Y:S02]  /*51b0*/  SHF.R.U64 R44, R80, 0x13, RZ ;  /* 0x00000013502c7819 */ /* 0x000fe400000012ff */
[----:B0-----:R-:W-:Y:S01]  /*51c0*/  PRMT R224, RZ, 0x7610, R224 ;  /* 0x00007610ffe07816 */ /* 0x001fe200000000e0 */
[----:B------:R-:W2:Y:S01]  /*51d0*/  @P3 LDG.E.U8 R240, desc[UR26][R172.64] ;  /* 0x0000001aacf03981 */ /* 0x000ea2000c1e1100 */
[----:B------:R-:W-:Y:S02]  /*51e0*/  LOP3.LUT P3, RZ, R44, 0x1, RZ, 0xc0, !PT ;  /* 0x000000012cff7812 */ /* 0x000fe4000786c0ff */
[----:B------:R-:W-:Y:S02]  /*51f0*/  SHF.R.U64 R44, R80, 0x12, RZ ;  /* 0x00000012502c7819 */ /* 0x000fe400000012ff */
[----:B------:R-:W-:Y:S01]  /*5200*/  PRMT R199, RZ, 0x7610, R199 ;  /* 0x00007610ffc77816 */ /* 0x000fe200000000c7 */
[----:B------:R-:W2:Y:S01]  /*5210*/  @P0 LDG.E.U8 R224, desc[UR26][R170.64] ;  /* 0x0000001aaae00981 */ /* 0x000ea2000c1e1100 */
[----:B------:R-:W-:-:S02]  /*5220*/  LOP3.LUT P0, RZ, R44, 0x1, RZ, 0xc0, !PT ;  /* 0x000000012cff7812 */ /* 0x000fc4000780c0ff */
[----:B------:R-:W-:Y:S02]  /*5230*/  SHF.R.U64 R44, R80, 0x11, RZ ;  /* 0x00000011502c7819 */ /* 0x000fe400000012ff */
[----:B------:R-:W-:Y:S01]  /*5240*/  PRMT R208, RZ, 0x7610, R208 ;  /* 0x00007610ffd07816 */ /* 0x000fe200000000d0 */
[----:B------:R0:W2:Y:S01]  /*5250*/  @P4 LDG.E.U8 R199, desc[UR26][R158.64] ;  /* 0x0000001a9ec74981 */ /* 0x0000a2000c1e1100 */
[----:B------:R-:W-:Y:S02]  /*5260*/  LOP3.LUT P4, RZ, R44, 0x1, RZ, 0xc0, !PT ;  /* 0x000000012cff7812 */ /* 0x000fe4000788c0ff */
[----:B------:R-:W-:Y:S02]  /*5270*/  SHF.R.U64 R44, R80, 0x10, RZ ;  /* 0x00000010502c7819 */ /* 0x000fe400000012ff */
[----:B-1----:R-:W-:Y:S01]  /*5280*/  PRMT R187, RZ, 0x7610, R187 ;  /* 0x00007610ffbb7816 */ /* 0x002fe200000000bb */
[----:B------:R-:W2:Y:S01]  /*5290*/  @P5 LDG.E.U8 R208, desc[UR26][R168.64] ;  /* 0x0000001aa8d05981 */ /* 0x000ea2000c1e1100 */
[----:B------:R-:W-:-:S02]  /*52a0*/  LOP3.LUT P5, RZ, R44, 0x1, RZ, 0xc0, !PT ;  /* 0x000000012cff7812 */ /* 0x000fc400078ac0ff */
[----:B------:R-:W-:Y:S02]  /*52b0*/  SHF.R.U64 R44, R80, 0xf, RZ ;  /* 0x0000000f502c7819 */ /* 0x000fe400000012ff */
[----:B------:R-:W-:Y:S01]  /*52c0*/  PRMT R192, RZ, 0x7610, R192 ;  /* 0x00007610ffc07816 */ /* 0x000fe200000000c0 */
[----:B------:R-:W2:Y:S01]  /*52d0*/  @P3 LDG.E.U8 R187, desc[UR26][R166.64] ;  /* 0x0000001aa6bb3981 */ /* 0x000ea2000c1e1100 */
[----:B------:R-:W-:Y:S02]  /*52e0*/  LOP3.LUT P3, RZ, R44, 0x1, RZ, 0xc0, !PT ;  /* 0x000000012cff7812 */ /* 0x000fe4000786c0ff */
[C---:B------:R-:W-:Y:S02]  /*52f0*/  SHF.R.U64 R44, R80.reuse, 0xe, RZ ;  /* 0x0000000e502c7819 */ /* 0x040fe400000012ff */
[----:B0-----:R-:W-:Y:S01]  /*5300*/  PRMT R159, RZ, 0x7610, R159 ;  /* 0x00007610ff9f7816 */ /* 0x001fe2000000009f */
[----:B------:R-:W2:Y:S01]  /*5310*/  @P0 LDG.E.U8 R192, desc[UR26][R164.64] ;  /* 0x0000001aa4c00981 */ /* 0x000ea2000c1e1100 */
[----:B------:R-:W-:-:S02]  /*5320*/  SHF.R.U64 R132, R80, 0xd, RZ ;  /* 0x0000000d50847819 */ /* 0x000fc400000012ff */
[----:B------:R-:W-:Y:S02]  /*5330*/  LOP3.LUT P0, RZ, R44, 0x1, RZ, 0xc0, !PT ;  /* 0x000000012cff7812 */ /* 0x000fe4000780c0ff */
[----:B------:R-:W-:Y:S01]  /*5340*/  PRMT R44, RZ, 0x7610, R44 ;  /* 0x00007610ff2c7816 */ /* 0x000fe2000000002c */
[----:B------:R-:W2:Y:S01]  /*5350*/  @P4 LDG.E.U8 R159, desc[UR26][R162.64] ;  /* 0x0000001aa29f4981 */ /* 0x000ea2000c1e1100 */
[----:B------:R-:W-:Y:S02]  /*5360*/  LOP3.LUT P4, RZ, R132, 0x1, RZ, 0xc0, !PT ;  /* 0x0000000184ff7812 */ /* 0x000fe4000788c0ff */
[----:B------:R-:W-:Y:S02]  /*5370*/  PRMT R222, RZ, 0x7610, R222 ;  /* 0x00007610ffde7816 */ /* 0x000fe400000000de */
[----:B------:R-:W-:Y:S01]  /*5380*/  SHF.R.U64 R132, R80, 0xc, RZ ;  /* 0x0000000c50847819 */ /* 0x000fe200000012ff */
[----:B------:R-:W2:Y:S01]  /*5390*/  @P5 LDG.E.U8 R44, desc[UR26][R138.64] ;  /* 0x0000001a8a2c5981 */ /* 0x000ea2000c1e1100 */
[----:B------:R-:W-:-:S02]  /*53a0*/  PRMT R242, RZ, 0x7610, R242 ;  /* 0x00007610fff27816 */ /* 0x000fc400000000f2 */
[----:B------:R-:W-:Y:S01]  /*53b0*/  LOP3.LUT P5, RZ, R132, 0x1, RZ, 0xc0, !PT ;  /* 0x0000000184ff7812 */ /* 0x000fe200078ac0ff */
[----:B------:R0:W2:Y:S01]  /*53c0*/  @P6 LDG.E.U8 R222, desc[UR26][R226.64] ;  /* 0x0000001ae2de6981 */ /* 0x0000a2000c1e1100 */
[----:B------:R-:W-:-:S03]  /*53d0*/  SHF.R.U64 R132, R80, 0xb, RZ ;  /* 0x0000000b50847819 */ /* 0x000fc600000012ff */
[----:B------:R-:W2:Y:S01]  /*53e0*/  @P3 LDG.E.U8 R242, desc[UR26][R136.64] ;  /* 0x0000001a88f23981 */ /* 0x000ea2000c1e1100 */
[----:B------:R-:W-:Y:S02]  /*53f0*/  LOP3.LUT P3, RZ, R132, 0x1, RZ, 0xc0, !PT ;  /* 0x0000000184ff7812 */ /* 0x000fe4000786c0ff */
[----:B------:R-:W-:Y:S02]  /*5400*/  SHF.R.U64 R132, R80, 0xa, RZ ;  /* 0x0000000a50847819 */ /* 0x000fe400000012ff */
[----:B0-----:R-:W-:Y:S02]  /*5410*/  PRMT R226, RZ, 0x7610, R226 ;  /* 0x00007610ffe27816 */ /* 0x001fe400000000e2 */
[----:B------:R-:W-:-:S04]  /*5420*/  PRMT R201, RZ, 0x7610, R201 ;  /* 0x00007610ffc97816 */ /* 0x000fc800000000c9 */
[----:B------:R0:W2:Y:S01]  /*5430*/  @P0 LDG.E.U8 R226, desc[UR26][R130.64] ;  /* 0x0000001a82e20981 */ /* 0x0000a2000c1e1100 */
[----:B------:R-:W-:Y:S02]  /*5440*/  LOP3.LUT P0, RZ, R132, 0x1, RZ, 0xc0, !PT ;  /* 0x0000000184ff7812 */ /* 0x000fe4000780c0ff */
[----:B------:R-:W-:Y:S01]  /*5450*/  SHF.R.U64 R132, R80, 0x9, RZ ;  /* 0x0000000950847819 */ /* 0x000fe200000012ff */
[----:B------:R1:W2:Y:S01]  /*5460*/  @P4 LDG.E.U8 R201, desc[UR26][R120.64] ;  /* 0x0000001a78c94981 */ /* 0x0002a2000c1e1100 */
[----:B------:R-:W-:Y:S02]  /*5470*/  PRMT R210, RZ, 0x7610, R210 ;  /* 0x00007610ffd27816 */ /* 0x000fe400000000d2 */
[----:B------:R-:W-:Y:S02]  /*5480*/  LOP3.LUT P4, RZ, R132, 0x1, RZ, 0xc0, !PT ;  /* 0x0000000184ff7812 */ /* 0x000fe4000788c0ff */
[----:B------:R-:W-:Y:S02]  /*5490*/  PRMT R185, RZ, 0x7610, R185 ;  /* 0x00007610ffb97816 */ /* 0x000fe400000000b9 */
[----:B------:R-:W-:Y:S01]  /*54a0*/  SHF.R.U64 R132, R80, 0x7, RZ ;  /* 0x0000000750847819 */ /* 0x000fe200000012ff */
[----:B------:R-:W2:Y:S01]  /*54b0*/  @P5 LDG.E.U8 R210, desc[UR26][R128.64] ;  /* 0x0000001a80d25981 */ /* 0x000ea2000c1e1100 */
[----:B------:R-:W-:-:S02]  /*54c0*/  PRMT R190, RZ, 0x7610, R190 ;  /* 0x00007610ffbe7816 */ /* 0x000fc400000000be */
[----:B------:R-:W-:Y:S01]  /*54d0*/  LOP3.LUT P5, RZ, R132, 0x1, RZ, 0xc0, !PT ;  /* 0x0000000184ff7812 */ /* 0x000fe200078ac0ff */
[----:B------:R-:W2:Y:S01]  /*54e0*/  @P3 LDG.E.U8 R185, desc[UR26][R126.64] ;  /* 0x0000001a7eb93981 */ /* 0x000ea2000c1e1100 */
[C---:B0-----:R-:W-:Y:S01]  /*54f0*/  SHF.R.U64 R130, R80.reuse, 0x6, RZ ;  /* 0x0000000650827819 */ /* 0x041fe200000012ff */
[----:B-1----:R-:W-:Y:S01]  /*5500*/  IMAD R120, R135, 0x39, RZ ;  /* 0x0000003987787824 */ /* 0x002fe200078e02ff */
[----:B------:R-:W-:Y:S01]  /*5510*/  PRMT R163, RZ, 0x7610, R163 ;  /* 0x00007610ffa37816 */ /* 0x000fe200000000a3 */
[----:B------:R-:W2:Y:S01]  /*5520*/  @P0 LDG.E.U8 R190, desc[UR26][R124.64] ;  /* 0x0000001a7cbe0981 */ /* 0x000ea2000c1e1100 */
[----:B------:R-:W-:Y:S02]  /*5530*/  SHF.R.U64 R121, R80, 0x5, RZ ;  /* 0x0000000550797819 */ /* 0x000fe400000012ff */
[----:B------:R-:W-:Y:S02]  /*5540*/  IADD3 R146, P3, PT, R144, UR20, RZ ;  /* 0x0000001490927c10 */ /* 0x000fe4000ff7e0ff */
[----:B------:R-:W-:Y:S01]  /*5550*/  LOP3.LUT P6, RZ, R130, 0x1, RZ, 0xc0, !PT ;  /* 0x0000000182ff7812 */ /* 0x000fe200078cc0ff */
[----:B------:R0:W3:Y:S01]  /*5560*/  @P4 LDG.E.U8 R163, desc[UR26][R122.64] ;  /* 0x0000001a7aa34981 */ /* 0x0000e2000c1e1100 */
[----:B------:R-:W-:-:S02]  /*5570*/  LOP3.LUT P0, RZ, R121, 0x1, RZ, 0xc0, !PT ;  /* 0x0000000179ff7812 */ /* 0x000fc4000780c0ff */
[----:B------:R-:W-:Y:S01]  /*5580*/  IADD3.X R137, PT, PT, R145, UR11, RZ, P3, !PT ;  /* 0x0000000b91897c10 */ /* 0x000fe20009ffe4ff */
[----:B------:R-:W-:Y:S01]  /*5590*/  IMAD.IADD R132, R119, 0x1, R146 ;  /* 0x0000000177847824 */ /* 0x000fe200078e0292 */
[----:B------:R-:W-:Y:S02]  /*55a0*/  SHF.R.S32.HI R121, RZ, 0x1f, R120 ;  /* 0x0000001fff797819 */ /* 0x000fe40000011478 */
[----:B------:R-:W-:Y:S02]  /*55b0*/  IADD3 R130, P3, PT, R120, R146, RZ ;  /* 0x0000009278827210 */ /* 0x000fe40007f7e0ff */
[----:B------:R-:W-:Y:S01]  /*55c0*/  PRMT R246, RZ, 0x7610, R246 ;  /* 0x00007610fff67816 */ /* 0x000fe200000000f6 */
[----:B0-----:R-:W-:Y:S01]  /*55d0*/  IMAD R122, R135, 0x3a, RZ ;  /* 0x0000003a877a7824 */ /* 0x001fe200078e02ff */
[C---:B------:R-:W-:Y:S02]  /*55e0*/  SHF.R.U64 R126, R80.reuse, 0x3, RZ ;  /* 0x00000003507e7819 */ /* 0x040fe400000012ff */
[----:B------:R-:W-:Y:S01]  /*55f0*/  SHF.R.U64 R124, R80, 0x4, RZ ;  /* 0x00000004507c7819 */ /* 0x000fe200000012ff */
[----:B------:R-:W-:Y:S01]  /*5600*/  IMAD.X R131, R121, 0x1, R137, P3 ;  /* 0x0000000179837824 */ /* 0x000fe200018e0689 */
[----:B------:R-:W-:Y:S01]  /*5610*/  LOP3.LUT P3, RZ, R126, 0x1, RZ, 0xc0, !PT ;  /* 0x000000017eff7812 */ /* 0x000fe2000786c0ff */
[----:B------:R-:W3:Y:S01]  /*5620*/  @P5 LDG.E.U8 R246, desc[UR26][R132.64] ;  /* 0x0000001a84f65981 */ /* 0x000ee2000c1e1100 */
[----:B------:R-:W-:-:S02]  /*5630*/  SHF.R.S32.HI R123, RZ, 0x1f, R122 ;  /* 0x0000001fff7b7819 */ /* 0x000fc4000001147a */
[-C--:B------:R-:W-:Y:S02]  /*5640*/  IADD3 R126, P5, PT, R122, R146.reuse, RZ ;  /* 0x000000927a7e7210 */ /* 0x080fe40007fbe0ff */
[----:B------:R-:W-:Y:S01]  /*5650*/  LOP3.LUT P4, RZ, R124, 0x1, RZ, 0xc0, !PT ;  /* 0x000000017cff7812 */ /* 0x000fe2000788c0ff */
[----:B------:R-:W-:Y:S01]  /*5660*/  IMAD R124, R135, 0x3c, RZ ;  /* 0x0000003c877c7824 */ /* 0x000fe200078e02ff */
[----:B------:R-:W-:Y:S01]  /*5670*/  PRMT R228, RZ, 0x7610, R228 ;  /* 0x00007610ffe47816 */ /* 0x000fe200000000e4 */
[----:B------:R-:W-:Y:S02]  /*5680*/  IMAD.X R127, R123, 0x1, R137, P5 ;  /* 0x000000017b7f7824 */ /* 0x000fe400028e0689 */
[----:B------:R-:W-:Y:S01]  /*5690*/  IMAD R125, R135, 0x3b, RZ ;  /* 0x0000003b877d7824 */ /* 0x000fe200078e02ff */
[----:B------:R-:W-:Y:S02]  /*56a0*/  SHF.R.S32.HI R129, RZ, 0x1f, R124 ;  /* 0x0000001fff817819 */ /* 0x000fe4000001147c */
[----:B------:R-:W-:Y:S01]  /*56b0*/  IADD3 R138, P5, PT, R124, R146, RZ ;  /* 0x000000927c8a7210 */ /* 0x000fe20007fbe0ff */
[----:B------:R0:W4:Y:S01]  /*56c0*/  @P6 LDG.E.U8 R228, desc[UR26][R130.64] ;  /* 0x0000001a82e46981 */ /* 0x000122000c1e1100 */
[----:B------:R-:W-:-:S03]  /*56d0*/  PRMT R203, RZ, 0x7610, R203 ;  /* 0x00007610ffcb7816 */ /* 0x000fc600000000cb */
[----:B------:R-:W-:Y:S01]  /*56e0*/  IMAD.X R139, R129, 0x1, R137, P5 ;  /* 0x00000001818b7824 */ /* 0x000fe200028e0689 */
[----:B------:R-:W-:Y:S02]  /*56f0*/  IADD3 R164, P5, PT, R125, R146, RZ ;  /* 0x000000927da47210 */ /* 0x000fe40007fbe0ff */
[----:B------:R-:W-:Y:S01]  /*5700*/  PRMT R212, RZ, 0x7610, R212 ;  /* 0x00007610ffd47816 */ /* 0x000fe200000000d4 */
[----:B------:R1:W4:Y:S01]  /*5710*/  @P0 LDG.E.U8 R203, desc[UR26][R126.64] ;  /* 0x0000001a7ecb0981 */ /* 0x000322000c1e1100 */
[----:B0-----:R-:W-:Y:S02]  /*5720*/  SHF.R.S32.HI R130, RZ, 0x1f, R125 ;  /* 0x0000001fff827819 */ /* 0x001fe4000001147d */
[----:B------:R-:W-:Y:S02]  /*5730*/  SHF.R.U64 R131, R80, 0x8, RZ ;  /* 0x0000000850837819 */ /* 0x000fe400000012ff */
[----:B------:R-:W-:Y:S01]  /*5740*/  PRMT R183, RZ, 0x7610, R183 ;  /* 0x00007610ffb77816 */ /* 0x000fe200000000b7 */
[----:B------:R-:W-:Y:S01]  /*5750*/  IMAD.X R165, R130, 0x1, R137, P5 ;  /* 0x0000000182a57824 */ /* 0x000fe200028e0689 */
[----:B------:R-:W-:Y:S01]  /*5760*/  LOP3.LUT P5, RZ, R131, 0x1, RZ, 0xc0, !PT ;  /* 0x0000000183ff7812 */ /* 0x000fe200078ac0ff */
[----:B------:R-:W-:Y:S01]  /*5770*/  IMAD R131, R135, 0x3d, RZ ;  /* 0x0000003d87837824 */ /* 0x000fe200078e02ff */
[----:B-1----:R-:W-:-:S02]  /*5780*/  SHF.R.U64 R127, R80, 0x2, RZ ;  /* 0x00000002507f7819 */ /* 0x002fc400000012ff */
[----:B------:R-:W4:Y:S02]  /*5790*/  @P4 LDG.E.U8 R212, desc[UR26][R164.64] ;  /* 0x0000001aa4d44981 */ /* 0x000f24000c1e1100 */
[----:B------:R-:W-:Y:S02]  /*57a0*/  LOP3.LUT P4, RZ, R127, 0x1, RZ, 0xc0, !PT ;  /* 0x000000017fff7812 */ /* 0x000fe4000788c0ff */
[----:B------:R0:W4:Y:S01]  /*57b0*/  @P3 LDG.E.U8 R183, desc[UR26][R138.64] ;  /* 0x0000001a8ab73981 */ /* 0x000122000c1e1100 */
[----:B------:R-:W-:Y:S02]  /*57c0*/  SHF.R.S32.HI R132, RZ, 0x1f, R131 ;  /* 0x0000001fff847819 */ /* 0x000fe40000011483 */
[----:B------:R-:W-:Y:S02]  /*57d0*/  IADD3 R126, P3, PT, R131, R146, RZ ;  /* 0x00000092837e7210 */ /* 0x000fe40007f7e0ff */
[----:B------:R-:W-:Y:S02]  /*57e0*/  SHF.R.U64 R133, R80, 0x1, RZ ;  /* 0x0000000150857819 */ /* 0x000fe400000012ff */
[----:B------:R-:W-:Y:S01]  /*57f0*/  PRMT R196, RZ, 0x7610, R196 ;  /* 0x00007610ffc47816 */ /* 0x000fe200000000c4 */
[----:B------:R-:W-:Y:S01]  /*5800*/  IMAD.X R127, R132, 0x1, R137, P3 ;  /* 0x00000001847f7824 */ /* 0x000fe200018e0689 */
[----:B------:R-:W-:Y:S01]  /*5810*/  LOP3.LUT P3, RZ, R133, 0x1, RZ, 0xc0, !PT ;  /* 0x0000000185ff7812 */ /* 0x000fe2000786c0ff */
[----:B------:R-:W-:-:S02]  /*5820*/  IMAD R133, R135, 0x3e, RZ ;  /* 0x0000003e87857824 */ /* 0x000fc400078e02ff */
[----:B------:R-:W-:Y:S01]  /*5830*/  VIADD R128, R205, 0x3f ;  /* 0x0000003fcd807836 */ /* 0x000fe20000000000 */
[----:B------:R1:W5:Y:S01]  /*5840*/  @P4 LDG.E.U8 R196, desc[UR26][R126.64] ;  /* 0x0000001a7ec44981 */ /* 0x000362000c1e1100 */
[----:B------:R-:W-:Y:S01]  /*5850*/  IMAD R135, R135, 0x3f, RZ ;  /* 0x0000003f87877824 */ /* 0x000fe200078e02ff */
[----:B------:R-:W-:Y:S02]  /*5860*/  SHF.R.S32.HI R134, RZ, 0x1f, R133 ;  /* 0x0000001fff867819 */ /* 0x000fe40000011485 */
[----:B0-----:R-:W-:Y:S02]  /*5870*/  IADD3 R138, P4, PT, R133, R146, RZ ;  /* 0x00000092858a7210 */ /* 0x001fe40007f9e0ff */
[----:B------:R-:W-:Y:S02]  /*5880*/  ISETP.GT.AND P0, PT, R128, 0x3f, PT ;  /* 0x0000003f8000780c */ /* 0x000fe40003f04270 */
[----:B------:R-:W-:Y:S01]  /*5890*/  SHF.R.S32.HI R136, RZ, 0x1f, R135 ;  /* 0x0000001fff887819 */ /* 0x000fe20000011487 */
[----:B------:R-:W-:Y:S01]  /*58a0*/  IMAD.X R139, R134, 0x1, R137, P4 ;  /* 0x00000001868b7824 */ /* 0x000fe200020e0689 */
[----:B------:R-:W-:-:S02]  /*58b0*/  ISETP.LT.AND P0, PT, R4, R205, P0 ;  /* 0x000000cd0400720c */ /* 0x000fc40000701270 */
[----:B-1----:R-:W-:Y:S02]  /*58c0*/  IADD3 R126, P4, PT, R135, R146, RZ ;  /* 0x00000092877e7210 */ /* 0x002fe40007f9e0ff */
[----:B------:R-:W-:Y:S02]  /*58d0*/  PRMT R198, RZ, 0x7610, R198 ;  /* 0x00007610ffc67816 */ /* 0x000fe400000000c6 */
[----:B------:R-:W-:Y:S01]  /*58e0*/  PRMT R173, RZ, 0x7610, R173 ;  /* 0x00007610ffad7816 */ /* 0x000fe200000000ad */
[----:B------:R-:W-:Y:S01]  /*58f0*/  IMAD.X R127, R136, 0x1, R137, P4 ;  /* 0x00000001887f7824 */ /* 0x000fe200020e0689 */
[----:B------:R-:W-:Y:S02]  /*5900*/  PRMT R188, RZ, 0x7610, R188 ;  /* 0x00007610ffbc7816 */ /* 0x000fe400000000bc */
[----:B------:R-:W-:Y:S02]  /*5910*/  PRMT R80, RZ, 0x7610, R80 ;  /* 0x00007610ff507816 */ /* 0x000fe40000000050 */
[----:B------:R-:W-:Y:S01]  /*5920*/  PRMT R158, RZ, 0x7610, R158 ;  /* 0x00007610ff9e7816 */ /* 0x000fe2000000009e */
[----:B------:R0:W5:Y:S01]  /*5930*/  @!P2 LDG.E.U8 R198, desc[UR26][R126.64] ;  /* 0x0000001a7ec6a981 */ /* 0x000162000c1e1100 */
[----:B------:R-:W-:-:S02]  /*5940*/  PRMT R160, RZ, 0x7610, R160 ;  /* 0x00007610ffa07816 */ /* 0x000fc400000000a0 */
[----:B------:R-:W-:Y:S01]  /*5950*/  PRMT R162, RZ, 0x7610, R162 ;  /* 0x00007610ffa27816 */ /* 0x000fe200000000a2 */
[----:B------:R1:W5:Y:S01]  /*5960*/  @P3 LDG.E.U8 R173, desc[UR26][R138.64] ;  /* 0x0000001a8aad3981 */ /* 0x000362000c1e1100 */
[----:B------:R-:W-:Y:S02]  /*5970*/  PRMT R164, RZ, 0x7610, R164 ;  /* 0x00007610ffa47816 */ /* 0x000fe400000000a4 */
[----:B------:R-:W-:Y:S02]  /*5980*/  PRMT R166, RZ, 0x7610, R166 ;  /* 0x00007610ffa67816 */ /* 0x000fe400000000a6 */
[----:B------:R-:W-:Y:S02]  /*5990*/  PRMT R168, RZ, 0x7610, R168 ;  /* 0x00007610ffa87816 */ /* 0x000fe400000000a8 */
[----:B------:R-:W-:Y:S02]  /*59a0*/  PRMT R170, RZ, 0x7610, R170 ;  /* 0x00007610ffaa7816 */ /* 0x000fe400000000aa */
[----:B------:R-:W-:-:S02]  /*59b0*/  PRMT R172, RZ, 0x7610, R172 ;  /* 0x00007610ffac7816 */ /* 0x000fc400000000ac */
[----:B------:R-:W-:Y:S02]  /*59c0*/  PRMT R174, RZ, 0x7610, R174 ;  /* 0x00007610ffae7816 */ /* 0x000fe400000000ae */
        /* <DEDUP_REMOVED lines=13> */
[----:B------:R-:W-:Y:S01]  /*5aa0*/  PRMT R221, RZ, 0x7610, R221 ;  /* 0x00007610ffdd7816 */ /* 0x000fe200000000dd */
[----:B------:R-:W-:Y:S01]  /*5ab0*/  @P0 IMAD.MOV.U32 R156, RZ, RZ, R244 ;  /* 0x000000ffff9c0224 */ /* 0x000fe200078e00f4 */
[----:B------:R-:W-:Y:S01]  /*5ac0*/  PRMT R223, RZ, 0x7610, R223 ;  /* 0x00007610ffdf7816 */ /* 0x000fe200000000df */
[----:B------:R-:W-:Y:S01]  /*5ad0*/  @P0 IMAD.MOV.U32 R154, RZ, RZ, R48 ;  /* 0x000000ffff9a0224 */ /* 0x000fe200078e0030 */
[----:B0-----:R-:W-:Y:S01]  /*5ae0*/  PRMT R126, RZ, 0x7610, R126 ;  /* 0x00007610ff7e7816 */ /* 0x001fe2000000007e */
[----:B------:R-:W-:Y:S01]  /*5af0*/  @P0 IMAD.MOV.U32 R152, RZ, RZ, R28 ;  /* 0x000000ffff980224 */ /* 0x000fe200078e001c */
[----:B------:R-:W-:Y:S01]  /*5b00*/  PRMT R127, RZ, 0x7610, R127 ;  /* 0x00007610ff7f7816 */ /* 0x000fe2000000007f */
[----:B------:R-:W-:Y:S01]  /*5b10*/  @P0 IMAD.MOV.U32 R150, RZ, RZ, R54 ;  /* 0x000000ffff960224 */ /* 0x000fe200078e0036 */
[----:B------:R-:W-:Y:S01]  /*5b20*/  PRMT R225, RZ, 0x7610, R225 ;  /* 0x00007610ffe17816 */ /* 0x000fe200000000e1 */
[----:B------:R-:W-:Y:S01]  /*5b30*/  @P0 IMAD.MOV.U32 R148, RZ, RZ, R78 ;  /* 0x000000ffff940224 */ /* 0x000fe200078e004e */
[----:B------:R-:W-:Y:S01]  /*5b40*/  PRMT R227, RZ, 0x7610, R227 ;  /* 0x00007610ffe37816 */ /* 0x000fe200000000e3 */
[----:B------:R-:W-:Y:S01]  /*5b50*/  @P0 IMAD.MOV.U32 R146, RZ, RZ, R58 ;  /* 0x000000ffff920224 */ /* 0x000fe200078e003a */
[----:B------:R-:W-:Y:S01]  /*5b60*/  PRMT R229, RZ, 0x7610, R229 ;  /* 0x00007610ffe57816 */ /* 0x000fe200000000e5 */
[----:B------:R0:W5:Y:S01]  /*5b70*/  @P5 LDG.E.U8 R188, desc[UR26][R140.64] ;  /* 0x0000001a8cbc5981 */ /* 0x000162000c1e1100 */
[----:B------:R-:W-:-:S02]  /*5b80*/  PRMT R231, RZ, 0x7610, R231 ;  /* 0x00007610ffe77816 */ /* 0x000fc400000000e7 */
[----:B------:R-:W-:Y:S01]  /*5b90*/  PRMT R233, RZ, 0x7610, R233 ;  /* 0x00007610ffe97816 */ /* 0x000fe200000000e9 */
[----:B------:R-:W5:Y:S04]  /*5ba0*/  @P0 LDG.E.U8 R80, desc[UR26][R6.64] ;  /* 0x0000001a06500981 */ /* 0x000f68000c1e1100 */
        /* <DEDUP_REMOVED lines=30> */
[----:B------:R-:W5:Y:S01]  /*5d90*/  @P0 LDG.E.U8 R233, desc[UR26][R146.64] ;  /* 0x0000001a92e90981 */ /* 0x000f62000c1e1100 */
[----:B------:R-:W-:-:S04]  /*5da0*/  @!UP1 UIADD3 UR4, UPT, UPT, -UR7, 0x100000, URZ ;  /* 0x0010000007049890 */ /* 0x000fc8000fffe1ff */
[----:B------:R-:W-:Y:S02]  /*5db0*/  @!UP1 USHF.L.U32 UR5, UR4, 0xb, URZ ;  /* 0x0000000b04059899 */ /* 0x000fe400080006ff */
[----:B------:R-:W-:Y:S01]  /*5dc0*/  @!UP1 USHF.L.U32 UR4, UR4, 0x1, URZ ;  /* 0x0000000104049899 */ /* 0x000fe200080006ff */
[----:B------:R-:W-:Y:S01]  /*5dd0*/  VOTEU.ALL UP1, P1 ;  /* 0x0000000000ff7886 */ /* 0x000fe20000820000 */
[C---:B------:R-:W-:Y:S02]  /*5de0*/  LOP3.LUT R137, R3.reuse, 0x10, RZ, 0x3c, !PT ;  /* 0x0000001003897812 */ /* 0x040fe400078e3cff */
[C---:B-1----:R-:W-:Y:S02]  /*5df0*/  LOP3.LUT R138, R3.reuse, 0x20, RZ, 0x3c, !PT ;  /* 0x00000020038a7812 */ /* 0x042fe400078e3cff */
[C---:B------:R-:W-:Y:S02]  /*5e00*/  LOP3.LUT R139, R3.reuse, 0x30, RZ, 0x3c, !PT ;  /* 0x00000030038b7812 */ /* 0x040fe400078e3cff */
[----:B0-----:R-:W-:-:S04]  /*5e10*/  LOP3.LUT R140, R3, 0x40, RZ, 0x3c, !PT ;  /* 0x00000040038c7812 */ /* 0x001fc800078e3cff */
[----:B------:R0:W1:Y:S01]  /*5e20*/  @!UP1 SYNCS.EXCH.64 URZ, [UR13+0x6008], UR4 ;  /* 0x006008040dff95b2 */ /* 0x0000620008000100 */
[----:B--2---:R-:W-:Y:S01]  /*5e30*/  STS.U8 [R3+UR13+0x400], R248 ;  /* 0x000400f803007988 */ /* 0x004fe2000800000d */
[----:B------:R-:W-:-:S03]  /*5e40*/  LOP3.LUT R141, R3, 0x50, RZ, 0x3c, !PT ;  /* 0x00000050038d7812 */ /* 0x000fc600078e3cff */
[----:B------:R-:W-:Y:S04]  /*5e50*/  STS.U8 [R3+UR13+0x800], R250 ;  /* 0x000800fa03007988 */ /* 0x000fe8000800000d */
[----:B------:R-:W-:Y:S04]  /*5e60*/  STS.U8 [R3+UR13+0xc00], R252 ;  /* 0x000c00fc03007988 */ /* 0x000fe8000800000d */
[----:B------:R-:W-:Y:S04]  /*5e70*/  STS.U8 [R3+UR13+0x1000], R217 ;  /* 0x001000d903007988 */ /* 0x000fe8000800000d */
[----:B------:R-:W-:Y:S04]  /*5e80*/  STS.U8 [R3+UR13+0x1400], R240 ;  /* 0x001400f003007988 */ /* 0x000fe8000800000d */
[----:B------:R-:W-:Y:S04]  /*5e90*/  STS.U8 [R3+UR13+0x1800], R242 ;  /* 0x001800f203007988 */ /* 0x000fe8000800000d */
[----:B------:R-:W-:Y:S04]  /*5ea0*/  STS.U8 [R3+UR13], R230 ;  /* 0x000000e603007988 */ /* 0x000fe8000800000d */
[----:B---3--:R-:W-:Y:S04]  /*5eb0*/  STS.U8 [R3+UR13+0x1c00], R246 ;  /* 0x001c00f603007988 */ /* 0x008fe8000800000d */
[----:B------:R-:W-:Y:S04]  /*5ec0*/  STS.U8 [R137+UR13+0x80], R232 ;  /* 0x000080e889007988 */ /* 0x000fe8000800000d */
[----:B------:R-:W-:Y:S04]  /*5ed0*/  STS.U8 [R137+UR13+0x480], R234 ;  /* 0x000480ea89007988 */ /* 0x000fe8000800000d */
[----:B------:R-:W-:Y:S04]  /*5ee0*/  STS.U8 [R137+UR13+0x880], R236 ;  /* 0x000880ec89007988 */ /* 0x000fe8000800000d */
[----:B------:R-:W-:Y:S04]  /*5ef0*/  STS.U8 [R137+UR13+0xc80], R238 ;  /* 0x000c80ee89007988 */ /* 0x000fe8000800000d */
[----:B------:R-:W-:Y:S04]  /*5f00*/  STS.U8 [R137+UR13+0x1080], R222 ;  /* 0x001080de89007988 */ /* 0x000fe8000800000d */
[----:B------:R-:W-:Y:S04]  /*5f10*/  STS.U8 [R137+UR13+0x1480], R224 ;  /* 0x001480e089007988 */ /* 0x000fe8000800000d */
[----:B------:R-:W-:Y:S04]  /*5f20*/  STS.U8 [R137+UR13+0x1880], R226 ;  /* 0x001880e289007988 */ /* 0x000fe8000800000d */
[----:B----4-:R-:W-:Y:S04]  /*5f30*/  STS.U8 [R137+UR13+0x1c80], R228 ;  /* 0x001c80e489007988 */ /* 0x010fe8000800000d */
[----:B------:R-:W-:Y:S04]  /*5f40*/  STS.U8 [R138+UR13+0x100], R207 ;  /* 0x000100cf8a007988 */ /* 0x000fe8000800000d */
        /* <DEDUP_REMOVED lines=11> */
[----:B------:R2:W-:Y:S04]  /*6000*/  STS.U8 [R139+UR13+0x1180], R142 ;  /* 0x0011808e8b007988 */ /* 0x0005e8000800000d */
[----:B------:R-:W-:Y:S04]  /*6010*/  STS.U8 [R139+UR13+0x1580], R208 ;  /* 0x001580d08b007988 */ /* 0x000fe8000800000d */
[----:B------:R-:W-:Y:S01]  /*6020*/  STS.U8 [R139+UR13+0x1980], R210 ;  /* 0x001980d28b007988 */ /* 0x000fe2000800000d */
[----:B--2---:R-:W-:-:S03]  /*6030*/  LOP3.LUT R142, R3, 0x60, RZ, 0x3c, !PT ;  /* 0x00000060038e7812 */ /* 0x004fc600078e3cff */
[----:B------:R-:W-:Y:S04]  /*6040*/  STS.U8 [R139+UR13+0x1d80], R212 ;  /* 0x001d80d48b007988 */ /* 0x000fe8000800000d */
[----:B------:R2:W-:Y:S04]  /*6050*/  STS.U8 [R140+UR13+0x1200], R143 ;  /* 0x0012008f8c007988 */ /* 0x0005e8000800000d */
[----:B-----5:R0:W-:Y:S04]  /*6060*/  STS.U8 [R140+UR13+0x200], R189 ;  /* 0x000200bd8c007988 */ /* 0x0201e8000800000d */
[----:B------:R0:W-:Y:S01]  /*6070*/  STS.U8 [R140+UR13+0x600], R191 ;  /* 0x000600bf8c007988 */ /* 0x0001e2000800000d */
[----:B--2---:R-:W-:-:S03]  /*6080*/  LOP3.LUT R143, R3, 0x70, RZ, 0x3c, !PT ;  /* 0x00000070038f7812 */ /* 0x004fc600078e3cff */
[----:B------:R0:W-:Y:S04]  /*6090*/  STS.U8 [R140+UR13+0xa00], R193 ;  /* 0x000a00c18c007988 */ /* 0x0001e8000800000d */
        /* <DEDUP_REMOVED lines=59> */
[----:B------:R0:W-:Y:S01]  /*6450*/  STS.U8 [R139+UR13+0x4f80], R233 ;  /* 0x004f80e98b007988 */ /* 0x0001e2000800000d */
[----:B-1----:R1:W-:Y:S06]  /*6460*/  MEMBAR.ALL.CTA ;  /* 0x0000000000007992 */ /* 0x0023ec0000008000 */
[----:B-1----:R-:W1:Y:S02]  /*6470*/  FENCE.VIEW.ASYNC.S ;  /* 0x00000000000073c6 */ /* 0x002e640000000000 */
[----:B-1----:R-:W-:Y:S01]  /*6480*/  BAR.SYNC.DEFER_BLOCKING 0x0 ;  /* 0x0000000000007b1d */ /* 0x002fe20000010000 */
[----:B------:R-:W-:-:S04]  /*6490*/  ISETP.NE.U32.AND P0, PT, RZ, UR8, PT ;  /* 0x00000008ff007c0c */ /* 0x000fc8000bf05070 */
[C---:B------:R-:W-:Y:S02]  /*64a0*/  ISETP.LT.OR P2, PT, R128.reuse, 0x40, P0 ;  /* 0x000000408000780c */ /* 0x040fe40000741670 */
[----:B------:R-:W-:-:S11]  /*64b0*/  ISETP.GE.AND P3, PT, R128, 0x80, PT ;  /* 0x000000808000780c */ /* 0x000fd60003f66270 */
[----:B0-----:R-:W-:Y:S05]  /*64c0*/  @P2 BRA `(.L_x_6) ;  /* 0x0000000000682947 */ /* 0x001fea0003800000 */
[----:B------:R-:W-:Y:S02]  /*64d0*/  UIADD3 UR4, UPT, UPT, UR13, 0x4000, URZ ;  /* 0x000040000d047890 */ /* 0x000fe4000fffe0ff */
[----:B------:R-:W-:Y:S02]  /*64e0*/  USHF.R.U32.HI UR6, URZ, 0x4, UR13 ;  /* 0x00000004ff067899 */ /* 0x000fe4000801160d */
[----:B------:R-:W-:Y:S02]  /*64f0*/  USHF.R.U32.HI UR4, URZ, 0x4, UR4 ;  /* 0x00000004ff047899 */ /* 0x000fe40008011604 */
[----:B------:R-:W-:Y:S02]  /*6500*/  USGXT.U32 UR6, UR6, 0xe ;  /* 0x0000000e0606789a */ /* 0x000fe40008000000 */
[----:B------:R-:W-:Y:S01]  /*6510*/  USGXT.U32 UR8, UR4, 0xe ;  /* 0x0000000e0408789a */ /* 0x000fe20008000000 */
[----:B------:R-:W-:Y:S01]  /*6520*/  UMOV UR16, 0x100 ;  /* 0x0000010000107882 */ /* 0x000fe20000000000 */
[----:B------:R-:W-:Y:S01]  /*6530*/  UMOV UR17, 0x40004040 ;  /* 0x4000404000117882 */ /* 0x000fe20000000000 */
[----:B------:R-:W-:Y:S01]  /*6540*/  UMOV UR18, 0xfffffffe ;  /* 0xfffffffe00127882 */ /* 0x000fe20000000000 */
[----:B------:R-:W-:Y:S01]  /*6550*/  UMOV UR19, 0x7fffbfdf ;  /* 0x7fffbfdf00137882 */ /* 0x000fe20000000000 */
[----:B------:R-:W-:Y:S01]  /*6560*/  UMOV UR7, URZ ;  /* 0x000000ff00077c82 */ /* 0x000fe20008000000 */
[----:B------:R-:W-:Y:S01]  /*6570*/  UMOV UR9, URZ ;  /* 0x000000ff00097c82 */ /* 0x000fe20008000000 */
[----:B------:R-:W-:-:S02]  /*6580*/  UIADD3.64 UR16, UPT, UPT, UR6, UR16, URZ ;  /* 0x0000001006107297 */ /* 0x000fc4000fffe0ff */
[----:B------:R-:W-:Y:S01]  /*6590*/  UIADD3.64 UR18, UPT, UPT, UR8, -UR18, URZ ;  /* 0x8000001208127297 */ /* 0x000fe2000fffe0ff */
[----:B------:R-:W-:Y:S01]  /*65a0*/  UMOV UR22, 0x0 ;  /* 0x0000000000167882 */ /* 0x000fe20000000000 */
[----:B------:R-:W-:Y:S01]  /*65b0*/  UMOV UR23, 0x8108010 ;  /* 0x0810801000177882 */ /* 0x000fe20000000000 */
[----:B------:R-:W-:Y:S01]  /*65c0*/  UMOV UR4, UR10 ;  /* 0x0000000a00047c82 */ /* 0x000fe20008000000 */
[----:B------:R-:W-:Y:S01]  /*65d0*/  UMOV UR5, URZ ;  /* 0x000000ff00057c82 */ /* 0x000fe20008000000 */
[----:B------:R-:W-:Y:S01]  /*65e0*/  UMOV UR7, 0x40004040 ;  /* 0x4000404000077882 */ /* 0x000fe20000000000 */
[----:B------:R-:W-:Y:S01]  /*65f0*/  UMOV UR9, 0x80004020 ;  /* 0x8000402000097882 */ /* 0x000fe20000000000 */
[----:B------:R-:W-:Y:S01]  /*6600*/  UMOV UR24, 0x0 ;  /* 0x0000000000187882 */ /* 0x000fe20000000000 */
[----:B------:R-:W-:Y:S01]  /*6610*/  UMOV UR25, 0x8108010 ;  /* 0x0810801000197882 */ /* 0x000fe20000000000 */
[----:B------:R-:W-:Y:S01]  /*6620*/  UMOV UR4, UR4 ;  /* 0x0000000400047c82 */ /* 0x000fe20008000000 */
[----:B------:R0:W-:Y:S01]  /*6630*/  UTCQMMA gdesc[UR6], gdesc[UR8], tmem[UR12], tmem[UR22], idesc[UR23], !UPT ;  /* 0x00ff1608060075ea */ /* 0x0001e2000f80030c */
[----:B------:R0:W-:Y:S01]  /*6640*/  UTCQMMA gdesc[UR16], gdesc[UR18], tmem[UR12], tmem[UR24], idesc[UR25], UPT ;  /* 0x00ff1812100075ea */ /* 0x0001e2000b80030c */
[----:B------:R0:W-:Y:S01]  /*6650*/  UTCBAR [UR4], URZ ;  /* 0x000000ff040073e9 */ /* 0x0001e200080000ff */
[----:B------:R-:W-:Y:S01]  /*6660*/  NOP ;  /* 0x0000000000007918 */ /* 0x000fe20000000000 */
.L_x_6:
[----:B0-----:R-:W-:Y:S01]  /*6670*/  UMOV UR8, URZ ;  /* 0x000000ff00087c82 */ /* 0x001fe20008000000 */
[----:B------:R-:W-:Y:S05]  /*6680*/  @!P3 BRA `(.L_x_7) ;  /* 0x0000002800c4b947 */ /* 0x000fea0003800000 */
[----:B------:R-:W0:Y:S01]  /*6690*/  LDCU.64 UR30, c[0x0][0x3a8] ;  /* 0x00007500ff1e77ac */ /* 0x000e220008000a00 */
[----:B------:R-:W-:Y:S01]  /*66a0*/  SHF.R.S32.HI R127, RZ, 0x1f, R128 ;  /* 0x0000001fff7f7819 */ /* 0x000fe20000011480 */
[----:B------:R-:W-:Y:S01]  /*66b0*/  IMAD.U32 R159, RZ, RZ, UR20 ;  /* 0x00000014ff9f7e24 */ /* 0x000fe2000f8e00ff */
[----:B------:R-:W-:Y:S02]  /*66c0*/  UIADD3 UR5, UPT, UPT, UR13, 0x5000, URZ ;  /* 0x000050000d057890 */ /* 0x000fe4000fffe0ff */
[----:B------:R-:W-:Y:S01]  /*66d0*/  LEA.HI R127, R127, R128, RZ, 0x6 ;  /* 0x000000807f7f7211 */ /* 0x000fe200078f30ff */
[----:B------:R-:W-:Y:S02]  /*66e0*/  UIADD3 UR4, UPT, UPT, UR13, 0x2000, URZ ;  /* 0x000020000d047890 */ /* 0x000fe4000fffe0ff */
[----:B------:R-:W-:Y:S01]  /*66f0*/  USHF.R.U32.HI UR5, URZ, 0x4, UR5 ;  /* 0x00000004ff057899 */ /* 0x000fe20008011605 */
[----:B------:R-:W-:Y:S01]  /*6700*/  SHF.R.S32.HI R127, RZ, 0x6, R127 ;  /* 0x00000006ff7f7819 */ /* 0x000fe2000001147f */
[----:B------:R-:W-:-:S02]  /*6710*/  USHF.R.U32.HI UR4, URZ, 0x4, UR4 ;  /* 0x00000004ff047899 */ /* 0x000fc40008011604 */
[----:B------:R-:W-:Y:S01]  /*6720*/  USGXT.U32 UR6, UR5, 0xe ;  /* 0x0000000e0506789a */ /* 0x000fe20008000000 */
[----:B------:R-:W-:Y:S01]  /*6730*/  VIMNMX R127, PT, PT, R127, 0x2, !PT ;  /* 0x000000027f7f7848 */ /* 0x000fe20007fe0100 */
[----:B------:R-:W-:Y:S01]  /*6740*/  USGXT.U32 UR4, UR4, 0xe ;  /* 0x0000000e0404789a */ /* 0x000fe20008000000 */
[----:B------:R-:W-:Y:S01]  /*6750*/  UMOV UR16, 0x100 ;  /* 0x0000010000107882 */ /* 0x000fe20000000000 */
[----:B------:R-:W-:Y:S01]  /*6760*/  UMOV UR17, 0x40004040 ;  /* 0x4000404000117882 */ /* 0x000fe20000000000 */
[----:B0-----:R-:W-:Y:S01]  /*6770*/  USHF.L.U32 UR29, UR30, 0x6, URZ ;  /* 0x000000061e1d7899 */ /* 0x001fe200080006ff */
[----:B------:R-:W-:Y:S01]  /*6780*/  VIADD R127, R127, 0xffffffff ;  /* 0xffffffff7f7f7836 */ /* 0x000fe20000000000 */
[----:B------:R-:W-:Y:S01]  /*6790*/  UMOV UR18, 0xfffffffe ;  /* 0xfffffffe00127882 */ /* 0x000fe20000000000 */
[----:B------:R-:W-:Y:S01]  /*67a0*/  UMOV UR19, 0x7fffbfdf ;  /* 0x7fffbfdf00137882 */ /* 0x000fe20000000000 */
[----:B------:R-:W-:Y:S02]  /*67b0*/  USHF.R.S32.HI UR8, URZ, 0x1f, UR29 ;  /* 0x0000001fff087899 */ /* 0x000fe4000801141d */
[----:B------:R-:W-:Y:S01]  /*67c0*/  R2UR UR32, R127 ;  /* 0x000000007f2072ca */ /* 0x000fe200000e0000 */
[----:B------:R-:W-:Y:S01]  /*67d0*/  UMOV UR5, URZ ;  /* 0x000000ff00057c82 */ /* 0x000fe20008000000 */
[----:B------:R-:W-:Y:S01]  /*67e0*/  IADD3 R144, P2, P3, R144, UR29, R159 ;  /* 0x0000001d90907c10 */ /* 0x000fe2000fb5e09f */
[----:B------:R-:W-:Y:S01]  /*67f0*/  UMOV UR7, URZ ;  /* 0x000000ff00077c82 */ /* 0x000fe20008000000 */
[----:B------:R-:W-:Y:S01]  /*6800*/  IMAD.U32 R34, RZ, RZ, UR8 ;  /* 0x00000008ff227e24 */ /* 0x000fe2000f8e00ff */
[----:B------:R-:W0:Y:S04]  /*6810*/  LDCU UR33, c[0x0][0x3a8] ;  /* 0x00007500ff2177ac */ /* 0x000e280008000800 */
[----:B------:R-:W-:Y:S01]  /*6820*/  IADD3.X R145, PT, PT, R145, UR11, R34, P2, P3 ;  /* 0x0000000b91917c10 */ /* 0x000fe200097e6422 */
[----:B------:R-:W-:Y:S01]  /*6830*/  IMAD.MOV.U32 R34, RZ, RZ, RZ ;  /* 0x000000ffff227224 */ /* 0x000fe200078e00ff */
[----:B------:R-:W-:-:S02]  /*6840*/  USHF.L.U32 UR15, UR31, 0x6, URZ ;  /* 0x000000061f0f7899 */ /* 0x000fc400080006ff */
[----:B------:R-:W-:Y:S02]  /*6850*/  UIADD3.64 UR16, UPT, UPT, UR4, UR16, URZ ;  /* 0x0000001004107297 */ /* 0x000fe4000fffe0ff */
[----:B------:R-:W-:Y:S01]  /*6860*/  UIADD3.64 UR18, UPT, UPT, UR6, -UR18, URZ ;  /* 0x8000001206127297 */ /* 0x000fe2000fffe0ff */
[----:B------:R-:W-:Y:S01]  /*6870*/  UMOV UR28, 0x1 ;  /* 0x00000001001c7882 */ /* 0x000fe20000000000 */
[----:B------:R-:W-:-:S10]  /*6880*/  UMOV UR9, URZ ;  /* 0x000000ff00097c82 */ /* 0x000fd40008000000 */
.L_x_10:
[----:B------:R-:W-:Y:S01]  /*6890*/  IMAD.U32 R34, R34, -0x80000000, RZ ;  /* 0x8000000022227824 */ /* 0x000fe200078e00ff */
[----:B------:R-:W-:Y:S01]  /*68a0*/  USHF.L.U32 UR8, UR30, 0x1, URZ ;  /* 0x000000011e087899 */ /* 0x000fe200080006ff */
[C---:B------:R-:W-:Y:S01]  /*68b0*/  ISETP.GT.AND P3, PT, R55.reuse, 0x1, PT ;  /* 0x000000013700780c */ /* 0x040fe20003f64270 */
[----:B------:R-:W-:Y:S01]  /*68c0*/  UIMAD UR11, UR30, 0x3, URZ ;  /* 0x000000031e0b78a4 */ /* 0x000fe2000f8e02ff */
[----:B------:R-:W1:Y:S01]  /*68d0*/  SYNCS.PHASECHK.TRANS64.TRYWAIT P5, [UR10], R34 ;  /* 0x00000022ff0075a7 */ /* 0x000e6200080a110a */
[----:B------:R-:W-:Y:S01]  /*68e0*/  USHF.L.U32 UR20, UR30, 0x2, URZ ;  /* 0x000000021e147899 */ /* 0x000fe200080006ff */
[----:B------:R-:W-:Y:S01]  /*68f0*/  ISETP.GT.AND P2, PT, R55, 0x2, PT ;  /* 0x000000023700780c */ /* 0x000fe20003f44270 */
[----:B------:R-:W-:Y:S01]  /*6900*/  UIMAD UR21, UR30, 0x5, URZ ;  /* 0x000000051e1578a4 */ /* 0x000fe2000f8e02ff */
[----:B0-----:R-:W-:Y:S01]  /*6910*/  IADD3 R160, P4, PT, R144, UR33, RZ ;  /* 0x0000002190a07c10 */ /* 0x001fe2000ff9e0ff */
[----:B-1----:R-:W-:-:S12]  /*6920*/  @!P5 BRA `(.L_x_8) ;  /* 0x0000004800f4d947 */ /* 0x002fd80003800000 */
.L_x_16:
[----:B------:R-:W-:Y:S02]  /*6930*/  USHF.R.S32.HI UR10, URZ, 0x1f, UR8 ;  /* 0x0000001fff0a7899 */ /* 0x000fe40008011408 */
[C---:B------:R-:W-:Y:S01]  /*6940*/  IADD3 R158, P5, PT, R144.reuse, UR8, RZ ;  /* 0x00000008909e7c10 */ /* 0x040fe2000ffbe0ff */
[----:B------:R-:W-:Y:S01]  /*6950*/  IMAD.X R161, R5, 0x1, R145, P4 ;  /* 0x0000000105a17824 */ /* 0x000fe200020e0691 */
[----:B------:R-:W-:Y:S01]  /*6960*/  ISETP.GT.AND P4, PT, R55, 0x3, PT ;  /* 0x000000033700780c */ /* 0x000fe20003f84270 */
[----:B------:R-:W-:Y:S01]  /*6970*/  USHF.R.S32.HI UR8, URZ, 0x1f, UR11 ;  /* 0x0000001fff087899 */ /* 0x000fe2000801140b */
[----:B------:R-:W-:Y:S02]  /*6980*/  PRMT R240, RZ, 0x7610, R240 ;  /* 0x00007610fff07816 */ /* 0x000fe400000000f0 */
[----:B------:R-:W-:Y:S02]  /*6990*/  IADD3.X R159, PT, PT, R145, UR10, RZ, P5, !PT ;  /* 0x0000000a919f7c10 */ /* 0x000fe4000affe4ff */
[----:B------:R-:W-:-:S02]  /*69a0*/  IADD3 R162, P5, PT, R144, UR11, RZ ;  /* 0x0000000b90a27c10 */ /* 0x000fc4000ffbe0ff */
[----:B------:R-:W-:Y:S01]  /*69b0*/  PRMT R224, RZ, 0x7610, R224 ;  /* 0x00007610ffe07816 */ /* 0x000fe200000000e0 */
[----:B------:R0:W2:Y:S01]  /*69c0*/  @P3 LDG.E.U8 R240, desc[UR26][R160.64] ;  /* 0x0000001aa0f03981 */ /* 0x0000a2000c1e1100 */
[----:B------:R-:W-:Y:S01]  /*69d0*/  PRMT R219, RZ, 0x7610, R219 ;  /* 0x00007610ffdb7816 */ /* 0x000fe200000000db */
[----:B------:R-:W-:Y:S01]  /*69e0*/  USHF.R.S32.HI UR10, URZ, 0x1f, UR21 ;  /* 0x0000001fff0a7899 */ /* 0x000fe20008011415 */
[----:B------:R-:W-:Y:S02]  /*69f0*/  IADD3.X R163, PT, PT, R145, UR8, RZ, P5, !PT ;  /* 0x0000000891a37c10 */ /* 0x000fe4000affe4ff */
[----:B------:R-:W-:Y:S01]  /*6a00*/  ISETP.GT.AND P3, PT, R55, 0x4, PT ;  /* 0x000000043700780c */ /* 0x000fe20003f64270 */
[----:B------:R-:W-:Y:S02]  /*6a10*/  USHF.R.S32.HI UR8, URZ, 0x1f, UR20 ;  /* 0x0000001fff087899 */ /* 0x000fe40008011414 */
[C---:B------:R-:W-:Y:S01]  /*6a20*/  IADD3 R126, P6, PT, R144.reuse, UR20, RZ ;  /* 0x00000014907e7c10 */ /* 0x040fe2000ffde0ff */
[----:B------:R-:W-:Y:S01]  /*6a30*/  UIMAD UR11, UR30, 0x6, URZ ;  /* 0x000000061e0b78a4 */ /* 0x000fe2000f8e02ff */
[----:B------:R-:W3:Y:S01]  /*6a40*/  @P4 LDG.E.U8 R224, desc[UR26][R162.64] ;  /* 0x0000001aa2e04981 */ /* 0x000ee2000c1e1100 */
[----:B0-----:R-:W-:-:S02]  /*6a50*/  IADD3 R160, P5, PT, R144, UR21, RZ ;  /* 0x0000001590a07c10 */ /* 0x001fc4000ffbe0ff */
[C---:B------:R-:W-:Y:S01]  /*6a60*/  ISETP.GT.AND P4, PT, R55.reuse, 0x6, PT ;  /* 0x000000063700780c */ /* 0x040fe20003f84270 */
[----:B------:R0:W4:Y:S01]  /*6a70*/  @P2 LDG.E.U8 R219, desc[UR26][R158.64] ;  /* 0x0000001a9edb2981 */ /* 0x000122000c1e1100 */
[----:B------:R-:W-:Y:S02]  /*6a80*/  ISETP.GT.AND P2, PT, R55, 0x5, PT ;  /* 0x000000053700780c */ /* 0x000fe40003f44270 */
[C---:B------:R-:W-:Y:S01]  /*6a90*/  IADD3.X R161, PT, PT, R145.reuse, UR10, RZ, P5, !PT ;  /* 0x0000000a91a17c10 */ /* 0x040fe2000affe4ff */
[----:B------:R-:W-:Y:S01]  /*6aa0*/  USHF.R.S32.HI UR10, URZ, 0x1f, UR11 ;  /* 0x0000001fff0a7899 */ /* 0x000fe2000801140b */
[----:B------:R-:W-:Y:S02]  /*6ab0*/  PRMT R203, RZ, 0x7610, R203 ;  /* 0x00007610ffcb7816 */ /* 0x000fe400000000cb */
[----:B------:R-:W-:Y:S02]  /*6ac0*/  IADD3.X R127, PT, PT, R145, UR8, RZ, P6, !PT ;  /* 0x00000008917f7c10 */ /* 0x000fe4000b7fe4ff */
[----:B0-----:R-:W-:Y:S01]  /*6ad0*/  IADD3 R158, P5, PT, R144, UR11, RZ ;  /* 0x0000000b909e7c10 */ /* 0x001fe2000ffbe0ff */
[----:B------:R-:W-:Y:S01]  /*6ae0*/  UIMAD UR8, UR30, 0x7, URZ ;  /* 0x000000071e0878a4 */ /* 0x000fe2000f8e02ff */
[----:B------:R-:W-:Y:S01]  /*6af0*/  PRMT R187, RZ, 0x7610, R187 ;  /* 0x00007610ffbb7816 */ /* 0x000fe200000000bb */
[----:B------:R0:W5:Y:S01]  /*6b00*/  @P3 LDG.E.U8 R203, desc[UR26][R126.64] ;  /* 0x0000001a7ecb3981 */ /* 0x000162000c1e1100 */
[----:B------:R-:W-:-:S02]  /*6b10*/  PRMT R208, RZ, 0x7610, R208 ;  /* 0x00007610ffd07816 */ /* 0x000fc400000000d0 */
[----:B------:R-:W-:Y:S02]  /*6b20*/  IADD3.X R159, PT, PT, R145, UR10, RZ, P5, !PT ;  /* 0x0000000a919f7c10 */ /* 0x000fe4000affe4ff */
[----:B------:R-:W-:Y:S01]  /*6b30*/  ISETP.GT.AND P3, PT, R55, 0x7, PT ;  /* 0x000000073700780c */ /* 0x000fe20003f64270 */
[----:B------:R-:W-:Y:S01]  /*6b40*/  USHF.R.S32.HI UR10, URZ, 0x1f, UR8 ;  /* 0x0000001fff0a7899 */ /* 0x000fe20008011408 */
[----:B------:R-:W-:Y:S01]  /*6b50*/  SHF.R.S32.HI R34, RZ, 0x1f, R29 ;  /* 0x0000001fff227819 */ /* 0x000fe2000001141d */
[----:B------:R-:W2:Y:S01]  /*6b60*/  @P4 LDG.E.U8 R187, desc[UR26][R158.64] ;  /* 0x0000001a9ebb4981 */ /* 0x000ea2000c1e1100 */
[----:B0-----:R-:W-:Y:S02]  /*6b70*/  IADD3 R126, P5, PT, R29, R144, RZ ;  /* 0x000000901d7e7210 */ /* 0x001fe40007fbe0ff */
[----:B------:R-:W-:Y:S01]  /*6b80*/  IADD3 R162, P6, PT, R144, UR8, RZ ;  /* 0x0000000890a27c10 */ /* 0x000fe2000ffde0ff */
[----:B------:R0:W2:Y:S01]  /*6b90*/  @P2 LDG.E.U8 R208, desc[UR26][R160.64] ;  /* 0x0000001aa0d02981 */ /* 0x0000a2000c1e1100 */
[C---:B------:R-:W-:Y:S01]  /*6ba0*/  ISETP.GT.AND P4, PT, R55.reuse, 0x9, PT ;  /* 0x000000093700780c */ /* 0x040fe20003f84270 */
[----:B------:R-:W-:Y:S01]  /*6bb0*/  IMAD.X R127, R34, 0x1, R145, P5 ;  /* 0x00000001227f7824 */ /* 0x000fe200028e0691 */
[----:B------:R-:W-:-:S02]  /*6bc0*/  ISETP.GT.AND P2, PT, R55, 0x8, PT ;  /* 0x000000083700780c */ /* 0x000fc40003f44270 */
[----:B------:R-:W-:Y:S02]  /*6bd0*/  PRMT R192, RZ, 0x7610, R192 ;  /* 0x00007610ffc07816 */ /* 0x000fe400000000c0 */
[----:B------:R-:W-:Y:S02]  /*6be0*/  IADD3.X R163, PT, PT, R145, UR10, RZ, P6, !PT ;  /* 0x0000000a91a37c10 */ /* 0x000fe4000b7fe4ff */
[----:B------:R-:W-:Y:S02]  /*6bf0*/  SHF.R.S32.HI R34, RZ, 0x1f, R35 ;  /* 0x0000001fff227819 */ /* 0x000fe40000011423 */
[----:B0-----:R-:W-:Y:S01]  /*6c00*/  IADD3 R160, P5, PT, R35, R144, RZ ;  /* 0x0000009023a07210 */ /* 0x001fe20007fbe0ff */
[----:B------:R0:W2:Y:S01]  /*6c10*/  @P3 LDG.E.U8 R192, desc[UR26][R162.64] ;  /* 0x0000001aa2c03981 */ /* 0x0000a2000c1e1100 */
[----:B------:R-:W-:Y:S02]  /*6c20*/  PRMT R238, RZ, 0x7610, R238 ;  /* 0x00007610ffee7816 */ /* 0x000fe400000000ee */
[----:B------:R-:W-:Y:S01]  /*6c30*/  PRMT R74, RZ, 0x7610, R74 ;  /* 0x00007610ff4a7816 */ /* 0x000fe2000000004a */
[----:B------:R-:W-:Y:S01]  /*6c40*/  IMAD.X R161, R34, 0x1, R145, P5 ;  /* 0x0000000122a17824 */ /* 0x000fe200028e0691 */
[----:B------:R-:W-:-:S02]  /*6c50*/  ISETP.GT.AND P3, PT, R55, 0xa, PT ;  /* 0x0000000a3700780c */ /* 0x000fc40003f64270 */
[----:B------:R-:W-:Y:S02]  /*6c60*/  SHF.R.S32.HI R34, RZ, 0x1f, R39 ;  /* 0x0000001fff227819 */ /* 0x000fe40000011427 */
[-C--:B------:R-:W-:Y:S01]  /*6c70*/  IADD3 R158, P6, PT, R39, R144.reuse, RZ ;  /* 0x00000090279e7210 */ /* 0x080fe20007fde0ff */
[----:B------:R-:W2:Y:S01]  /*6c80*/  @P4 LDG.E.U8 R238, desc[UR26][R160.64] ;  /* 0x0000001aa0ee4981 */ /* 0x000ea2000c1e1100 */
[----:B------:R-:W-:Y:S02]  /*6c90*/  SHF.R.S32.HI R38, RZ, 0x1f, R45 ;  /* 0x0000001fff267819 */ /* 0x000fe4000001142d */
[----:B0-----:R-:W-:Y:S01]  /*6ca0*/  IADD3 R162, P5, PT, R45, R144, RZ ;  /* 0x000000902da27210 */ /* 0x001fe20007fbe0ff */
[----:B------:R0:W2:Y:S01]  /*6cb0*/  @P2 LDG.E.U8 R74, desc[UR26][R126.64] ;  /* 0x0000001a7e4a2981 */ /* 0x0000a2000c1e1100 */
[C---:B------:R-:W-:Y:S01]  /*6cc0*/  ISETP.GT.AND P4, PT, R55.reuse, 0xc, PT ;  /* 0x0000000c3700780c */ /* 0x040fe20003f84270 */
[--C-:B------:R-:W-:Y:S01]  /*6cd0*/  IMAD.X R159, R34, 0x1, R145.reuse, P6 ;  /* 0x00000001229f7824 */ /* 0x100fe200030e0691 */
[----:B------:R-:W-:Y:S01]  /*6ce0*/  ISETP.GT.AND P2, PT, R55, 0xb, PT ;  /* 0x0000000b3700780c */ /* 0x000fe20003f44270 */
[----:B------:R-:W-:Y:S01]  /*6cf0*/  IMAD.X R163, R38, 0x1, R145, P5 ;  /* 0x0000000126a37824 */ /* 0x000fe200028e0691 */
[----:B------:R-:W-:-:S02]  /*6d00*/  PRMT R217, RZ, 0x7610, R217 ;  /* 0x00007610ffd97816 */ /* 0x000fc400000000d9 */
[----:B------:R-:W-:Y:S02]  /*6d10*/  SHF.R.S32.HI R34, RZ, 0x1f, R49 ;  /* 0x0000001fff227819 */ /* 0x000fe40000011431 */
[----:B0-----:R-:W-:Y:S02]  /*6d20*/  IADD3 R126, P5, PT, R49, R144, RZ ;  /* 0x00000090317e7210 */ /* 0x001fe40007fbe0ff */
[----:B------:R0:W2:Y:S01]  /*6d30*/  @P3 LDG.E.U8 R217, desc[UR26][R158.64] ;  /* 0x0000001a9ed93981 */ /* 0x0000a2000c1e1100 */
[----:B------:R-:W-:Y:S02]  /*6d40*/  PRMT R201, RZ, 0x7610, R201 ;  /* 0x00007610ffc97816 */ /* 0x000fe400000000c9 */
[----:B------:R-:W-:Y:S01]  /*6d50*/  PRMT R222, RZ, 0x7610, R222 ;  /* 0x00007610ffde7816 */ /* 0x000fe200000000de */
[----:B------:R-:W-:Y:S01]  /*6d60*/  IMAD.X R127, R34, 0x1, R145, P5 ;  /* 0x00000001227f7824 */ /* 0x000fe200028e0691 */
[----:B------:R-:W-:Y:S02]  /*6d70*/  ISETP.GT.AND P3, PT, R55, 0xd, PT ;  /* 0x0000000d3700780c */ /* 0x000fe40003f64270 */
[----:B------:R-:W-:-:S02]  /*6d80*/  SHF.R.S32.HI R34, RZ, 0x1f, R59 ;  /* 0x0000001fff227819 */ /* 0x000fc4000001143b */
        /* <DEDUP_REMOVED lines=191> */
[-C--:B0-----:R-:W-:Y:S02]  /*7980*/  IADD3 R160, P5, PT, R108, R144.reuse, RZ ;  /* 0x000000906ca07210 */ /* 0x081fe40007fbe0ff */
[----:B------:R0:W2:Y:S01]  /*7990*/  @P3 LDG.E.U8 R214, desc[UR26][R162.64] ;  /* 0x0000001aa2d63981 */ /* 0x0000a2000c1e1100 */
[----:B------:R-:W-:Y:S02]  /*79a0*/  PRMT R198, RZ, 0x7610, R198 ;  /* 0x00007610ffc67816 */ /* 0x000fe400000000c6 */
[----:B------:R-:W-:Y:S01]  /*79b0*/  PRMT R193, RZ, 0x7610, R193 ;  /* 0x00007610ffc17816 */ /* 0x000fe200000000c1 */
[----:B------:R-:W-:Y:S01]  /*79c0*/  IMAD.X R161, R38, 0x1, R145, P5 ;  /* 0x0000000126a17824 */ /* 0x000fe200028e0691 */
[----:B------:R-:W-:Y:S02]  /*79d0*/  SHF.R.S32.HI R38, RZ, 0x1f, R109 ;  /* 0x0000001fff267819 */ /* 0x000fe4000001146d */
[----:B------:R-:W-:-:S02]  /*79e0*/  IADD3 R158, P6, PT, R109, R144, RZ ;  /* 0x000000906d9e7210 */ /* 0x000fc40007fde0ff */
[----:B------:R-:W-:Y:S01]  /*79f0*/  SHF.R.S32.HI R80, RZ, 0x1f, R110 ;  /* 0x0000001fff507819 */ /* 0x000fe2000001146e */
[----:B------:R-:W2:Y:S01]  /*7a00*/  @P4 LDG.E.U8 R198, desc[UR26][R160.64] ;  /* 0x0000001aa0c64981 */ /* 0x000ea2000c1e1100 */
[----:B0-----:R-:W-:Y:S02]  /*7a10*/  IADD3 R162, P5, PT, R110, R144, RZ ;  /* 0x000000906ea27210 */ /* 0x001fe40007fbe0ff */
[C---:B------:R-:W-:Y:S01]  /*7a20*/  ISETP.GT.AND P3, PT, R55.reuse, 0x2e, PT ;  /* 0x0000002e3700780c */ /* 0x040fe20003f64270 */
[----:B------:R0:W2:Y:S01]  /*7a30*/  @P2 LDG.E.U8 R193, desc[UR26][R126.64] ;  /* 0x0000001a7ec12981 */ /* 0x0000a2000c1e1100 */
[--C-:B------:R-:W-:Y:S01]  /*7a40*/  IMAD.X R159, R38, 0x1, R145.reuse, P6 ;  /* 0x00000001269f7824 */ /* 0x100fe200030e0691 */
[C---:B------:R-:W-:Y:S01]  /*7a50*/  ISETP.GT.AND P4, PT, R55.reuse, 0x30, PT ;  /* 0x000000303700780c */ /* 0x040fe20003f84270 */
[----:B------:R-:W-:Y:S01]  /*7a60*/  IMAD.X R163, R80, 0x1, R145, P5 ;  /* 0x0000000150a37824 */ /* 0x000fe200028e0691 */
[----:B------:R-:W-:Y:S02]  /*7a70*/  SHF.R.S32.HI R38, RZ, 0x1f, R111 ;  /* 0x0000001fff267819 */ /* 0x000fe4000001146f */
[----:B------:R-:W-:-:S02]  /*7a80*/  ISETP.GT.AND P2, PT, R55, 0x2f, PT ;  /* 0x0000002f3700780c */ /* 0x000fc40003f44270 */
[----:B0-----:R-:W-:Y:S02]  /*7a90*/  IADD3 R126, P5, PT, R111, R144, RZ ;  /* 0x000000906f7e7210 */ /* 0x001fe40007fbe0ff */
[----:B------:R-:W-:-:S03]  /*7aa0*/  PRMT R177, RZ, 0x7610, R177 ;  /* 0x00007610ffb17816 */ /* 0x000fc600000000b1 */
[----:B------:R-:W-:Y:S01]  /*7ab0*/  IMAD.X R127, R38, 0x1, R145, P5 ;  /* 0x00000001267f7824 */ /* 0x000fe200028e0691 */
[----:B------:R-:W-:Y:S02]  /*7ac0*/  PRMT R38, RZ, 0x7610, R38 ;  /* 0x00007610ff267816 */ /* 0x000fe40000000026 */
[----:B------:R-:W-:Y:S01]  /*7ad0*/  PRMT R182, RZ, 0x7610, R182 ;  /* 0x00007610ffb67816 */ /* 0x000fe200000000b6 */
[----:B------:R0:W2:Y:S01]  /*7ae0*/  @P3 LDG.E.U8 R177, desc[UR26][R158.64] ;  /* 0x0000001a9eb13981 */ /* 0x0000a2000c1e1100 */
[----:B------:R-:W-:Y:S02]  /*7af0*/  ISETP.GT.AND P3, PT, R55, 0x31, PT ;  /* 0x000000313700780c */ /* 0x000fe40003f64270 */
[----:B------:R-:W-:Y:S01]  /*7b00*/  SHF.R.S32.HI R80, RZ, 0x1f, R112 ;  /* 0x0000001fff507819 */ /* 0x000fe20000011470 */
[----:B------:R-:W2:Y:S01]  /*7b10*/  @P4 LDG.E.U8 R38, desc[UR26][R126.64] ;  /* 0x0000001a7e264981 */ /* 0x000ea2000c1e1100 */
[-C--:B------:R-:W-:Y:S02]  /*7b20*/  IADD3 R160, P6, PT, R112, R144.reuse, RZ ;  /* 0x0000009070a07210 */ /* 0x080fe40007fde0ff */
[----:B------:R-:W-:Y:S01]  /*7b30*/  SHF.R.S32.HI R146, RZ, 0x1f, R113 ;  /* 0x0000001fff927819 */ /* 0x000fe20000011471 */
[----:B------:R1:W2:Y:S01]  /*7b40*/  @P2 LDG.E.U8 R182, desc[UR26][R162.64] ;  /* 0x0000001aa2b62981 */ /* 0x0002a2000c1e1100 */
[----:B0-----:R-:W-:-:S02]  /*7b50*/  IADD3 R158, P5, PT, R113, R144, RZ ;  /* 0x00000090719e7210 */ /* 0x001fc40007fbe0ff */
[C---:B------:R-:W-:Y:S01]  /*7b60*/  ISETP.GT.AND P4, PT, R55.reuse, 0x33, PT ;  /* 0x000000333700780c */ /* 0x040fe20003f84270 */
[--C-:B------:R-:W-:Y:S01]  /*7b70*/  IMAD.X R161, R80, 0x1, R145.reuse, P6 ;  /* 0x0000000150a17824 */ /* 0x100fe200030e0691 */
[----:B------:R-:W-:Y:S01]  /*7b80*/  ISETP.GT.AND P2, PT, R55, 0x32, PT ;  /* 0x000000323700780c */ /* 0x000fe20003f44270 */
[--C-:B------:R-:W-:Y:S01]  /*7b90*/  IMAD.X R159, R146, 0x1, R145.reuse, P5 ;  /* 0x00000001929f7824 */ /* 0x100fe200028e0691 */
[----:B------:R-:W-:Y:S02]  /*7ba0*/  SHF.R.S32.HI R80, RZ, 0x1f, R114 ;  /* 0x0000001fff507819 */ /* 0x000fe40000011472 */
[----:B-1----:R-:W-:Y:S02]  /*7bb0*/  IADD3 R162, P5, PT, R114, R144, RZ ;  /* 0x0000009072a27210 */ /* 0x002fe40007fbe0ff */
[----:B------:R-:W-:Y:S02]  /*7bc0*/  PRMT R228, RZ, 0x7610, R228 ;  /* 0x00007610ffe47816 */ /* 0x000fe400000000e4 */
[----:B------:R-:W-:Y:S01]  /*7bd0*/  PRMT R212, RZ, 0x7610, R212 ;  /* 0x00007610ffd47816 */ /* 0x000fe200000000d4 */
[----:B------:R-:W-:Y:S01]  /*7be0*/  IMAD.X R163, R80, 0x1, R145, P5 ;  /* 0x0000000150a37824 */ /* 0x000fe200028e0691 */
[----:B------:R-:W-:-:S02]  /*7bf0*/  PRMT R207, RZ, 0x7610, R207 ;  /* 0x00007610ffcf7816 */ /* 0x000fc400000000cf */
[----:B------:R0:W2:Y:S01]  /*7c00*/  @P3 LDG.E.U8 R228, desc[UR26][R160.64] ;  /* 0x0000001aa0e43981 */ /* 0x0000a2000c1e1100 */
[----:B------:R-:W-:Y:S02]  /*7c10*/  ISETP.GT.AND P3, PT, R55, 0x34, PT ;  /* 0x000000343700780c */ /* 0x000fe40003f64270 */
[----:B------:R-:W-:Y:S01]  /*7c20*/  SHF.R.S32.HI R80, RZ, 0x1f, R115 ;  /* 0x0000001fff507819 */ /* 0x000fe20000011473 */
[----:B------:R-:W2:Y:S01]  /*7c30*/  @P4 LDG.E.U8 R212, desc[UR26][R162.64] ;  /* 0x0000001aa2d44981 */ /* 0x000ea2000c1e1100 */
[-C--:B------:R-:W-:Y:S02]  /*7c40*/  IADD3 R126, P6, PT, R115, R144.reuse, RZ ;  /* 0x00000090737e7210 */ /* 0x080fe40007fde0ff */
[----:B------:R-:W-:Y:S01]  /*7c50*/  SHF.R.S32.HI R146, RZ, 0x1f, R116 ;  /* 0x0000001fff927819 */ /* 0x000fe20000011474 */
[----:B------:R1:W2:Y:S01]  /*7c60*/  @P2 LDG.E.U8 R207, desc[UR26][R158.64] ;  /* 0x0000001a9ecf2981 */ /* 0x0002a2000c1e1100 */
[----:B0-----:R-:W-:Y:S02]  /*7c70*/  IADD3 R160, P5, PT, R116, R144, RZ ;  /* 0x0000009074a07210 */ /* 0x001fe40007fbe0ff */
[C---:B------:R-:W-:Y:S01]  /*7c80*/  ISETP.GT.AND P4, PT, R55.reuse, 0x36, PT ;  /* 0x000000363700780c */ /* 0x040fe20003f84270 */
[--C-:B------:R-:W-:Y:S01]  /*7c90*/  IMAD.X R127, R80, 0x1, R145.reuse, P6 ;  /* 0x00000001507f7824 */ /* 0x100fe200030e0691 */
[----:B------:R-:W-:Y:S01]  /*7ca0*/  ISETP.GT.AND P2, PT, R55, 0x35, PT ;  /* 0x000000353700780c */ /* 0x000fe20003f44270 */
[----:B------:R-:W-:Y:S01]  /*7cb0*/  IMAD.X R161, R146, 0x1, R145, P5 ;  /* 0x0000000192a17824 */ /* 0x000fe200028e0691 */
[----:B------:R-:W-:-:S02]  /*7cc0*/  SHF.R.S32.HI R80, RZ, 0x1f, R117 ;  /* 0x0000001fff507819 */ /* 0x000fc40000011475 */
[-C--:B-1----:R-:W-:Y:S02]  /*7cd0*/  IADD3 R158, P5, PT, R117, R144.reuse, RZ ;  /* 0x00000090759e7210 */ /* 0x082fe40007fbe0ff */
[----:B------:R-:W-:Y:S02]  /*7ce0*/  PRMT R191, RZ, 0x7610, R191 ;  /* 0x00007610ffbf7816 */ /* 0x000fe400000000bf */
[----:B------:R-:W-:Y:S01]  /*7cf0*/  PRMT R175, RZ, 0x7610, R175 ;  /* 0x00007610ffaf7816 */ /* 0x000fe200000000af */
[----:B------:R-:W-:Y:S01]  /*7d00*/  IMAD.X R159, R80, 0x1, R145, P5 ;  /* 0x00000001509f7824 */ /* 0x000fe200028e0691 */
[----:B------:R-:W-:Y:S02]  /*7d10*/  PRMT R196, RZ, 0x7610, R196 ;  /* 0x00007610ffc47816 */ /* 0x000fe400000000c4 */
[----:B------:R0:W2:Y:S01]  /*7d20*/  @P3 LDG.E.U8 R191, desc[UR26][R126.64] ;  /* 0x0000001a7ebf3981 */ /* 0x0000a2000c1e1100 */
[----:B------:R-:W-:Y:S02]  /*7d30*/  ISETP.GT.AND P3, PT, R55, 0x37, PT ;  /* 0x000000373700780c */ /* 0x000fe40003f64270 */
[----:B------:R-:W-:Y:S01]  /*7d40*/  SHF.R.S32.HI R80, RZ, 0x1f, R118 ;  /* 0x0000001fff507819 */ /* 0x000fe20000011476 */
[----:B------:R-:W2:Y:S01]  /*7d50*/  @P4 LDG.E.U8 R175, desc[UR26][R158.64] ;  /* 0x0000001a9eaf4981 */ /* 0x000ea2000c1e1100 */
[----:B------:R-:W-:-:S02]  /*7d60*/  IADD3 R162, P6, PT, R118, R144, RZ ;  /* 0x0000009076a27210 */ /* 0x000fc40007fde0ff */
[C---:B------:R-:W-:Y:S01]  /*7d70*/  ISETP.GT.AND P4, PT, R55.reuse, 0x39, PT ;  /* 0x000000393700780c */ /* 0x040fe20003f84270 */
[----:B------:R1:W2:Y:S01]  /*7d80*/  @P2 LDG.E.U8 R196, desc[UR26][R160.64] ;  /* 0x0000001aa0c42981 */ /* 0x0002a2000c1e1100 */
[----:B------:R-:W-:Y:S01]  /*7d90*/  ISETP.GT.AND P2, PT, R55, 0x38, PT ;  /* 0x000000383700780c */ /* 0x000fe20003f44270 */
[----:B------:R-:W-:Y:S01]  /*7da0*/  IMAD.X R163, R80, 0x1, R145, P6 ;  /* 0x0000000150a37824 */ /* 0x000fe200030e0691 */
[----:B------:R-:W-:Y:S02]  /*7db0*/  PRMT R180, RZ, 0x7610, R180 ;  /* 0x00007610ffb47816 */ /* 0x000fe400000000b4 */
[----:B------:R-:W-:Y:S02]  /*7dc0*/  SHF.R.S32.HI R146, RZ, 0x1f, R119 ;  /* 0x0000001fff927819 */ /* 0x000fe40000011477 */
[-C--:B0-----:R-:W-:Y:S02]  /*7dd0*/  IADD3 R126, P5, PT, R119, R144.reuse, RZ ;  /* 0x00000090777e7210 */ /* 0x081fe40007fbe0ff */
[----:B------:R-:W-:Y:S01]  /*7de0*/  PRMT R226, RZ, 0x7610, R226 ;  /* 0x00007610ffe27816 */ /* 0x000fe200000000e2 */
[----:B------:R-:W2:Y:S01]  /*7df0*/  @P3 LDG.E.U8 R180, desc[UR26][R162.64] ;  /* 0x0000001aa2b43981 */ /* 0x000ea2000c1e1100 */
[----:B-1----:R-:W-:Y:S01]  /*7e00*/  IADD3 R160, P6, PT, R120, R144, RZ ;  /* 0x0000009078a07210 */ /* 0x002fe20007fde0ff */
[----:B------:R-:W-:Y:S01]  /*7e10*/  IMAD.X R127, R146, 0x1, R145, P5 ;  /* 0x00000001927f7824 */ /* 0x000fe200028e0691 */
[----:B------:R-:W-:-:S03]  /*7e20*/  PRMT R242, RZ, 0x7610, R242 ;  /* 0x00007610fff27816 */ /* 0x000fc600000000f2 */
[--C-:B------:R-:W-:Y:S01]  /*7e30*/  IMAD.X R161, R121, 0x1, R145.reuse, P6 ;  /* 0x0000000179a17824 */ /* 0x100fe200030e0691 */
[C---:B------:R-:W-:Y:S02]  /*7e40*/  ISETP.GT.AND P3, PT, R55.reuse, 0x3a, PT ;  /* 0x0000003a3700780c */ /* 0x040fe40003f64270 */
[----:B------:R-:W-:Y:S01]  /*7e50*/  IADD3 R158, P5, PT, R122, R144, RZ ;  /* 0x000000907a9e7210 */ /* 0x000fe20007fbe0ff */
[----:B------:R0:W2:Y:S04]  /*7e60*/  @P2 LDG.E.U8 R242, desc[UR26][R126.64] ;  /* 0x0000001a7ef22981 */ /* 0x0000a8000c1e1100 */
[----:B------:R1:W2:Y:S01]  /*7e70*/  @P4 LDG.E.U8 R226, desc[UR26][R160.64] ;  /* 0x0000001aa0e24981 */ /* 0x0002a2000c1e1100 */
[----:B------:R-:W-:Y:S01]  /*7e80*/  ISETP.GT.AND P4, PT, R55, 0x3c, PT ;  /* 0x0000003c3700780c */ /* 0x000fe20003f84270 */
[----:B------:R-:W-:Y:S01]  /*7e90*/  IMAD.X R159, R123, 0x1, R145, P5 ;  /* 0x000000017b9f7824 */ /* 0x000fe200028e0691 */
[----:B------:R-:W-:-:S02]  /*7ea0*/  PRMT R205, RZ, 0x7610, R205 ;  /* 0x00007610ffcd7816 */ /* 0x000fc400000000cd */
[-C--:B0-----:R-:W-:Y:S02]  /*7eb0*/  IADD3 R126, P5, PT, R124, R144.reuse, RZ ;  /* 0x000000907c7e7210 */ /* 0x081fe40007fbe0ff */
[----:B------:R-:W-:Y:S02]  /*7ec0*/  PRMT R189, RZ, 0x7610, R189 ;  /* 0x00007610ffbd7816 */ /* 0x000fe400000000bd */
[----:B------:R0:W2:Y:S01]  /*7ed0*/  @P3 LDG.E.U8 R205, desc[UR26][R158.64] ;  /* 0x0000001a9ecd3981 */ /* 0x0000a2000c1e1100 */
[-C--:B------:R-:W-:Y:S01]  /*7ee0*/  IADD3 R162, P6, PT, R125, R144.reuse, RZ ;  /* 0x000000907da27210 */ /* 0x080fe20007fde0ff */
[--C-:B------:R-:W-:Y:S01]  /*7ef0*/  IMAD.X R127, R129, 0x1, R145.reuse, P5 ;  /* 0x00000001817f7824 */ /* 0x100fe200028e0691 */
[-C--:B------:R-:W-:Y:S02]  /*7f00*/  IADD3 RZ, P5, PT, R133, R144.reuse, RZ ;  /* 0x0000009085ff7210 */ /* 0x080fe40007fbe0ff */
[----:B------:R-:W-:Y:S01]  /*7f10*/  ISETP.GT.AND P3, PT, R55, 0x3d, PT ;  /* 0x0000003d3700780c */ /* 0x000fe20003f64270 */
[----:B------:R-:W-:Y:S01]  /*7f20*/  IMAD.X R163, R130, 0x1, R145, P6 ;  /* 0x0000000182a37824 */ /* 0x000fe200030e0691 */
[----:B------:R3:W2:Y:S01]  /*7f30*/  @P4 LDG.E.U8 R189, desc[UR26][R126.64] ;  /* 0x0000001a7ebd4981 */ /* 0x0006a2000c1e1100 */
[----:B-1----:R-:W-:-:S02]  /*7f40*/  IADD3 R160, P6, PT, R131, R144, RZ ;  /* 0x0000009083a07210 */ /* 0x002fc40007fde0ff */
[----:B------:R-:W-:Y:S01]  /*7f50*/  ISETP.GT.AND P4, PT, R55, 0x3f, PT ;  /* 0x0000003f3700780c */ /* 0x000fe20003f84270 */
[--C-:B0-----:R-:W-:Y:S01]  /*7f60*/  IMAD.X R159, R134, 0x1, R145.reuse, P5 ;  /* 0x00000001869f7824 */ /* 0x101fe200028e0691 */
[C---:B------:R-:W-:Y:S01]  /*7f70*/  IADD3 RZ, P5, PT, R135.reuse, R144, RZ ;  /* 0x0000009087ff7210 */ /* 0x040fe20007fbe0ff */
[--C-:B------:R-:W-:Y:S01]  /*7f80*/  IMAD.X R161, R132, 0x1, R145.reuse, P6 ;  /* 0x0000000184a17824 */ /* 0x100fe200030e0691 */
[----:B------:R-:W-:Y:S01]  /*7f90*/  PRMT R194, RZ, 0x7610, R194 ;  /* 0x00007610ffc27816 */ /* 0x000fe200000000c2 */
[----:B------:R-:W-:Y:S01]  /*7fa0*/  USHF.R.S32.HI UR8, URZ, 0x1f, UR15 ;  /* 0x0000001fff087899 */ /* 0x000fe2000801140f */
[----:B------:R-:W-:Y:S01]  /*7fb0*/  PRMT R178, RZ, 0x7610, R178 ;  /* 0x00007610ffb27816 */ /* 0x000fe200000000b2 */
[----:B---3--:R-:W-:Y:S01]  /*7fc0*/  IMAD.X R127, R136, 0x1, R145, P5 ;  /* 0x00000001887f7824 */ /* 0x008fe200028e0691 */
[----:B------:R-:W-:Y:S01]  /*7fd0*/  IADD3 R6, P5, PT, R6, UR15, RZ ;  /* 0x0000000f06067c10 */ /* 0x000fe2000ffbe0ff */
[----:B------:R-:W-:Y:S01]  /*7fe0*/  IMAD.IADD R126, R135, 0x1, R144 ;  /* 0x00000001877e7824 */ /* 0x000fe200078e0290 */
[----:B------:R-:W3:Y:S01]  /*7ff0*/  @P3 LDG.E.U8 R194, desc[UR26][R160.64] ;  /* 0x0000001aa0c23981 */ /* 0x000ee2000c1e1100 */
[----:B------:R-:W-:-:S02]  /*8000*/  ISETP.GT.AND P3, PT, R55, RZ, PT ;  /* 0x000000ff3700720c */ /* 0x000fc40003f64270 */
[----:B------:R-:W-:Y:S01]  /*8010*/  IADD3.X R7, PT, PT, R7, UR8, RZ, P5, !PT ;  /* 0x0000000807077c10 */ /* 0x000fe2000affe4ff */
[----:B------:R0:W2:Y:S01]  /*8020*/  @P4 LDG.E.U8 R178, desc[UR26][R126.64] ;  /* 0x0000001a7eb24981 */ /* 0x0000a2000c1e1100 */
[----:B------:R-:W-:Y:S02]  /*8030*/  IADD3 R22, P5, PT, R22, UR15, RZ ;  /* 0x0000000f16167c10 */ /* 0x000fe4000ffbe0ff */
[----:B------:R-:W-:Y:S02]  /*8040*/  IADD3 R14, P4, PT, R14, UR15, RZ ;  /* 0x0000000f0e0e7c10 */ /* 0x000fe4000ff9e0ff */
[----:B------:R-:W-:Y:S02]  /*8050*/  ISETP.GT.AND P2, PT, R55, 0x3b, PT ;  /* 0x0000003b3700780c */ /* 0x000fe40003f44270 */
[----:B------:R-:W-:Y:S02]  /*8060*/  IADD3.X R23, PT, PT, R23, UR8, RZ, P5, !PT ;  /* 0x0000000817177c10 */ /* 0x000fe4000affe4ff */
[----:B------:R-:W-:-:S02]  /*8070*/  PRMT R80, RZ, 0x7610, R80 ;  /* 0x00007610ff507816 */ /* 0x000fc40000000050 */
[----:B------:R-:W-:Y:S02]  /*8080*/  IADD3.X R15, PT, PT, R15, UR8, RZ, P4, !PT ;  /* 0x000000080f0f7c10 */ /* 0x000fe4000a7fe4ff */
[----:B------:R-:W-:Y:S02]  /*8090*/  IADD3 R50, P5, PT, R50, UR15, RZ ;  /* 0x0000000f32327c10 */ /* 0x000fe4000ffbe0ff */
[----:B------:R-:W-:Y:S01]  /*80a0*/  IADD3 R30, P4, PT, R30, UR15, RZ ;  /* 0x0000000f1e1e7c10 */ /* 0x000fe2000ff9e0ff */
[----:B------:R-:W2:Y:S01]  /*80b0*/  @P3 LDG.E.U8 R80, desc[UR26][R144.64] ;  /* 0x0000001a90503981 */ /* 0x000ea2000c1e1100 */
[----:B------:R-:W-:Y:S02]  /*80c0*/  PRMT R210, RZ, 0x7610, R210 ;  /* 0x00007610ffd27816 */ /* 0x000fe400000000d2 */
[----:B------:R-:W-:Y:S02]  /*80d0*/  IADD3.X R51, PT, PT, R51, UR8, RZ, P5, !PT ;  /* 0x0000000833337c10 */ /* 0x000fe4000affe4ff */
[----:B------:R-:W-:-:S02]  /*80e0*/  IADD3.X R31, PT, PT, R31, UR8, RZ, P4, !PT ;  /* 0x000000081f1f7c10 */ /* 0x000fc4000a7fe4ff */
[----:B------:R-:W-:Y:S01]  /*80f0*/  IADD3 R8, P5, PT, R8, UR15, RZ ;  /* 0x0000000f08087c10 */ /* 0x000fe2000ffbe0ff */
[----:B------:R-:W3:Y:S01]  /*8100*/  @P2 LDG.E.U8 R210, desc[UR26][R162.64] ;  /* 0x0000001aa2d22981 */ /* 0x000ee2000c1e1100 */
[----:B------:R-:W-:Y:S02]  /*8110*/  IADD3 R60, P4, PT, R60, UR15, RZ ;  /* 0x0000000f3c3c7c10 */ /* 0x000fe4000ff9e0ff */
[----:B------:R-:W-:Y:S02]  /*8120*/  IADD3 R40, P3, PT, R40, UR15, RZ ;  /* 0x0000000f28287c10 */ /* 0x000fe4000ff7e0ff */
[----:B------:R-:W-:Y:S02]  /*8130*/  IADD3.X R9, PT, PT, R9, UR8, RZ, P5, !PT ;  /* 0x0000000809097c10 */ /* 0x000fe4000affe4ff */
[----:B------:R-:W-:Y:S02]  /*8140*/  IADD3.X R61, PT, PT, R61, UR8, RZ, P4, !PT ;  /* 0x000000083d3d7c10 */ /* 0x000fe4000a7fe4ff */
[----:B------:R-:W-:-:S02]  /*8150*/  IADD3 R32, P5, PT, R32, UR15, RZ ;  /* 0x0000000f20207c10 */ /* 0x000fc4000ffbe0ff */
[----:B------:R-:W-:Y:S02]  /*8160*/  ISETP.GT.AND P2, PT, R55, 0x3e, PT ;  /* 0x0000003e3700780c */ /* 0x000fe40003f44270 */
[----:B------:R-:W-:Y:S02]  /*8170*/  IADD3.X R41, PT, PT, R41, UR8, RZ, P3, !PT ;  /* 0x0000000829297c10 */ /* 0x000fe40009ffe4ff */
[----:B------:R-:W-:Y:S02]  /*8180*/  IADD3 R16, P4, PT, R16, UR15, RZ ;  /* 0x0000000f10107c10 */ /* 0x000fe4000ff9e0ff */
[----:B------:R-:W-:Y:S02]  /*8190*/  IADD3 R70, P3, PT, R70, UR15, RZ ;  /* 0x0000000f46467c10 */ /* 0x000fe4000ff7e0ff */
[----:B------:R-:W-:Y:S02]  /*81a0*/  IADD3.X R33, PT, PT, R33, UR8, RZ, P5, !PT ;  /* 0x0000000821217c10 */ /* 0x000fe4000affe4ff */
[----:B------:R-:W-:-:S02]  /*81b0*/  IADD3.X R17, PT, PT, R17, UR8, RZ, P4, !PT ;  /* 0x0000000811117c10 */ /* 0x000fc4000a7fe4ff */
[----:B------:R-:W-:Y:S02]  /*81c0*/  IADD3 R10, P5, PT, R10, UR15, RZ ;  /* 0x0000000f0a0a7c10 */ /* 0x000fe4000ffbe0ff */
[----:B------:R-:W-:Y:S02]  /*81d0*/  IADD3.X R71, PT, PT, R71, UR8, RZ, P3, !PT ;  /* 0x0000000847477c10 */ /* 0x000fe40009ffe4ff */
[----:B------:R-:W-:Y:S02]  /*81e0*/  IADD3 R42, P4, PT, R42, UR15, RZ ;  /* 0x0000000f2a2a7c10 */ /* 0x000fe4000ff9e0ff */
[----:B------:R-:W-:Y:S01]  /*81f0*/  IADD3 R24, P3, PT, R24, UR15, RZ ;  /* 0x0000000f18187c10 */ /* 0x000fe2000ff7e0ff */
[----:B------:R-:W-:Y:S01]  /*8200*/  IMAD.IADD R158, R133, 0x1, R144 ;  /* 0x00000001859e7824 */ /* 0x000fe200078e0290 */
[----:B------:R-:W-:Y:S02]  /*8210*/  PRMT R173, RZ, 0x7610, R173 ;  /* 0x00007610ffad7816 */ /* 0x000fe400000000ad */
[----:B------:R-:W-:-:S02]  /*8220*/  IADD3.X R11, PT, PT, R11, UR8, RZ, P5, !PT ;  /* 0x000000080b0b7c10 */ /* 0x000fc4000affe4ff */
[----:B------:R-:W-:Y:S02]  /*8230*/  IADD3.X R43, PT, PT, R43, UR8, RZ, P4, !PT ;  /* 0x000000082b2b7c10 */ /* 0x000fe4000a7fe4ff */
[----:B------:R-:W-:Y:S01]  /*8240*/  IADD3 R18, P5, PT, R18, UR15, RZ ;  /* 0x0000000f12127c10 */ /* 0x000fe2000ffbe0ff */
[----:B------:R-:W3:Y:S01]  /*8250*/  @P2 LDG.E.U8 R173, desc[UR26][R158.64] ;  /* 0x0000001a9ead2981 */ /* 0x000ee2000c1e1100 */
[----:B------:R-:W-:Y:S02]  /*8260*/  IADD3.X R25, PT, PT, R25, UR8, RZ, P3, !PT ;  /* 0x0000000819197c10 */ /* 0x000fe40009ffe4ff */
[----:B------:R-:W-:Y:S01]  /*8270*/  IADD3 R62, P4, PT, R62, UR15, RZ ;  /* 0x0000000f3e3e7c10 */ /* 0x000fe2000ff9e0ff */
[----:B------:R-:W-:Y:S01]  /*8280*/  BAR.SYNC.DEFER_BLOCKING 0x0 ;  /* 0x0000000000007b1d */ /* 0x000fe20000010000 */
[----:B------:R-:W-:Y:S02]  /*8290*/  IADD3 R52, P3, PT, R52, UR15, RZ ;  /* 0x0000000f34347c10 */ /* 0x000fe4000ff7e0ff */
[----:B------:R-:W-:-:S02]  /*82a0*/  IADD3.X R19, PT, PT, R19, UR8, RZ, P5, !PT ;  /* 0x0000000813137c10 */ /* 0x000fc4000affe4ff */
[----:B------:R-:W-:Y:S02]  /*82b0*/  IADD3.X R63, PT, PT, R63, UR8, RZ, P4, !PT ;  /* 0x000000083f3f7c10 */ /* 0x000fe4000a7fe4ff */
[----:B------:R-:W-:Y:S02]  /*82c0*/  IADD3 R46, P5, PT, R46, UR15, RZ ;  /* 0x0000000f2e2e7c10 */ /* 0x000fe4000ffbe0ff */
[----:B------:R-:W-:Y:S02]  /*82d0*/  IADD3.X R53, PT, PT, R53, UR8, RZ, P3, !PT ;  /* 0x0000000835357c10 */ /* 0x000fe40009ffe4ff */
[----:B------:R-:W-:Y:S02]  /*82e0*/  IADD3 R26, P4, PT, R26, UR15, RZ ;  /* 0x0000000f1a1a7c10 */ /* 0x000fe4000ff9e0ff */
[----:B------:R-:W-:Y:S02]  /*82f0*/  IADD3 R72, P3, PT, R72, UR15, RZ ;  /* 0x0000000f48487c10 */ /* 0x000fe4000ff7e0ff */
[----:B------:R-:W-:-:S02]  /*8300*/  IADD3.X R47, PT, PT, R47, UR8, RZ, P5, !PT ;  /* 0x000000082f2f7c10 */ /* 0x000fc4000affe4ff */
[----:B------:R-:W-:Y:S02]  /*8310*/  IADD3.X R27, PT, PT, R27, UR8, RZ, P4, !PT ;  /* 0x000000081b1b7c10 */ /* 0x000fe4000a7fe4ff */
[----:B------:R-:W-:Y:S02]  /*8320*/  IADD3 R12, P5, PT, R12, UR15, RZ ;  /* 0x0000000f0c0c7c10 */ /* 0x000fe4000ffbe0ff */
[----:B------:R-:W-:Y:S02]  /*8330*/  ISETP.GE.AND P2, PT, R4, R55, PT ;  /* 0x000000370400720c */ /* 0x000fe40003f46270 */
[----:B------:R-:W-:Y:S02]  /*8340*/  IADD3.X R73, PT, PT, R73, UR8, RZ, P3, !PT ;  /* 0x0000000849497c10 */ /* 0x000fe40009ffe4ff */
[----:B------:R-:W-:Y:S02]  /*8350*/  IADD3 R56, P4, PT, R56, UR15, RZ ;  /* 0x0000000f38387c10 */ /* 0x000fe4000ff9e0ff */
[----:B------:R-:W-:-:S02]  /*8360*/  IADD3 R36, P3, PT, R36, UR15, RZ ;  /* 0x0000000f24247c10 */ /* 0x000fc4000ff7e0ff */
[----:B------:R-:W-:Y:S02]  /*8370*/  IADD3.X R13, PT, PT, R13, UR8, RZ, P5, !PT ;  /* 0x000000080d0d7c10 */ /* 0x000fe4000affe4ff */
[----:B------:R-:W-:Y:S02]  /*8380*/  IADD3.X R57, PT, PT, R57, UR8, RZ, P4, !PT ;  /* 0x0000000839397c10 */ /* 0x000fe4000a7fe4ff */
[----:B------:R-:W-:Y:S02]  /*8390*/  IADD3 R244, P5, PT, R244, UR15, RZ ;  /* 0x0000000ff4f47c10 */ /* 0x000fe4000ffbe0ff */
[----:B------:R-:W-:Y:S02]  /*83a0*/  IADD3.X R37, PT, PT, R37, UR8, RZ, P3, !PT ;  /* 0x0000000825257c10 */ /* 0x000fe40009ffe4ff */
[----:B------:R-:W-:Y:S02]  /*83b0*/  IADD3 R20, P4, PT, R20, UR15, RZ ;  /* 0x0000000f14147c10 */ /* 0x000fe4000ff9e0ff */
[----:B------:R-:W-:-:S02]  /*83c0*/  IADD3 R66, P3, PT, R66, UR15, RZ ;  /* 0x0000000f42427c10 */ /* 0x000fc4000ff7e0ff */
[----:B------:R-:W-:Y:S02]  /*83d0*/  IADD3.X R157, PT, PT, R157, UR8, RZ, P5, !PT ;  /* 0x000000089d9d7c10 */ /* 0x000fe4000affe4ff */
[----:B------:R-:W-:Y:S02]  /*83e0*/  IADD3.X R21, PT, PT, R21, UR8, RZ, P4, !PT ;  /* 0x0000000815157c10 */ /* 0x000fe4000a7fe4ff */
[----:B------:R-:W-:Y:S02]  /*83f0*/  IADD3.X R67, PT, PT, R67, UR8, RZ, P3, !PT ;  /* 0x0000000843437c10 */ /* 0x000fe40009ffe4ff */
[----:B------:R-:W-:Y:S02]  /*8400*/  IADD3 R48, P4, PT, R48, UR15, RZ ;  /* 0x0000000f30307c10 */ /* 0x000fe4000ff9e0ff */
[----:B------:R-:W-:Y:S01]  /*8410*/  IADD3 R76, P3, PT, R76, UR15, RZ ;  /* 0x0000000f4c4c7c10 */ /* 0x000fe2000ff7e0ff */
[----:B0-----:R-:W-:Y:S01]  /*8420*/  @!P2 IMAD.MOV.U32 R126, RZ, RZ, R244 ;  /* 0x000000ffff7ea224 */ /* 0x001fe200078e00f4 */
[----:B------:R-:W-:Y:S01]  /*8430*/  PRMT R250, RZ, 0x7610, R250 ;  /* 0x00007610fffa7816 */ /* 0x000fe200000000fa */
[----:B------:R-:W-:Y:S01]  /*8440*/  @!P2 IMAD.MOV.U32 R127, RZ, RZ, R157 ;  /* 0x000000ffff7fa224 */ /* 0x000fe200078e009d */
[----:B------:R-:W-:-:S02]  /*8450*/  IADD3.X R155, PT, PT, R155, UR8, RZ, P4, !PT ;  /* 0x000000089b9b7c10 */ /* 0x000fc4000a7fe4ff */
[----:B------:R-:W-:Y:S02]  /*8460*/  IADD3.X R77, PT, PT, R77, UR8, RZ, P3, !PT ;  /* 0x000000084d4d7c10 */ /* 0x000fe40009ffe4ff */
[----:B------:R-:W-:Y:S01]  /*8470*/  IADD3 R28, P3, PT, R28, UR15, RZ ;  /* 0x0000000f1c1c7c10 */ /* 0x000fe2000ff7e0ff */
[----:B------:R0:W3:Y:S01]  /*8480*/  @!P2 LDG.E.U8 R250, desc[UR26][R126.64] ;  /* 0x0000001a7efaa981 */ /* 0x0000e2000c1e1100 */
[----:B------:R-:W-:Y:S02]  /*8490*/  PRMT R252, RZ, 0x7610, R252 ;  /* 0x00007610fffc7816 */ /* 0x000fe400000000fc */
[----:B------:R-:W-:Y:S02]  /*84a0*/  IADD3.X R153, PT, PT, R153, UR8, RZ, P3, !PT ;  /* 0x0000000899997c10 */ /* 0x000fe40009ffe4ff */
[----:B------:R-:W-:Y:S01]  /*84b0*/  IADD3 R54, P5, PT, R54, UR15, RZ ;  /* 0x0000000f36367c10 */ /* 0x000fe2000ffbe0ff */
[----:B0-----:R-:W-:Y:S02]  /*84c0*/  @!P2 IMAD.MOV.U32 R126, RZ, RZ, R48 ;  /* 0x000000ffff7ea224 */ /* 0x001fe400078e0030 */
[----:B------:R-:W-:Y:S01]  /*84d0*/  @!P2 IMAD.MOV.U32 R127, RZ, RZ, R155 ;  /* 0x000000ffff7fa224 */ /* 0x000fe200078e009b */
[----:B------:R-:W-:-:S02]  /*84e0*/  PRMT R223, RZ, 0x7610, R223 ;  /* 0x00007610ffdf7816 */ /* 0x000fc400000000df */
[----:B------:R-:W-:Y:S02]  /*84f0*/  IADD3.X R151, PT, PT, R151, UR8, RZ, P5, !PT ;  /* 0x0000000897977c10 */ /* 0x000fe4000affe4ff */
[----:B------:R0:W3:Y:S01]  /*8500*/  @!P2 LDG.E.U8 R252, desc[UR26][R126.64] ;  /* 0x0000001a7efca981 */ /* 0x0000e2000c1e1100 */
[----:B------:R-:W-:Y:S02]  /*8510*/  IADD3 R78, P4, PT, R78, UR15, RZ ;  /* 0x0000000f4e4e7c10 */ /* 0x000fe4000ff9e0ff */
[----:B------:R-:W-:Y:S01]  /*8520*/  PRMT R225, RZ, 0x7610, R225 ;  /* 0x00007610ffe17816 */ /* 0x000fe200000000e1 */
[----:B0-----:R-:W-:Y:S02]  /*8530*/  @!P2 IMAD.MOV.U32 R126, RZ, RZ, R28 ;  /* 0x000000ffff7ea224 */ /* 0x001fe400078e001c */
[----:B------:R-:W-:Y:S01]  /*8540*/  @!P2 IMAD.MOV.U32 R127, RZ, RZ, R153 ;  /* 0x000000ffff7fa224 */ /* 0x000fe200078e0099 */
[----:B------:R-:W-:-:S04]  /*8550*/  IADD3.X R149, PT, PT, R149, UR8, RZ, P4, !PT ;  /* 0x0000000895957c10 */ /* 0x000fc8000a7fe4ff */
[----:B------:R0:W5:Y:S01]  /*8560*/  @!P2 LDG.E.U8 R223, desc[UR26][R126.64] ;  /* 0x0000001a7edfa981 */ /* 0x000162000c1e1100 */
[----:B------:R-:W-:Y:S02]  /*8570*/  IADD3 R58, P3, PT, R58, UR15, RZ ;  /* 0x0000000f3a3a7c10 */ /* 0x000fe4000ff7e0ff */
[----:B------:R-:W-:Y:S01]  /*8580*/  PRMT R227, RZ, 0x7610, R227 ;  /* 0x00007610ffe37816 */ /* 0x000fe200000000e3 */
[----:B0-----:R-:W-:Y:S02]  /*8590*/  @!P2 IMAD.MOV.U32 R126, RZ, RZ, R54 ;  /* 0x000000ffff7ea224 */ /* 0x001fe400078e0036 */
[----:B------:R-:W-:Y:S01]  /*85a0*/  @!P2 IMAD.MOV.U32 R127, RZ, RZ, R151 ;  /* 0x000000ffff7fa224 */ /* 0x000fe200078e0097 */
[----:B------:R-:W-:-:S04]  /*85b0*/  IADD3.X R147, PT, PT, R147, UR8, RZ, P3, !PT ;  /* 0x0000000893937c10 */ /* 0x000fc80009ffe4ff */
[----:B------:R0:W5:Y:S01]  /*85c0*/  @!P2 LDG.E.U8 R225, desc[UR26][R126.64] ;  /* 0x0000001a7ee1a981 */ /* 0x000162000c1e1100 */
[----:B------:R-:W-:Y:S02]  /*85d0*/  PRMT R176, RZ, 0x7610, R176 ;  /* 0x00007610ffb07816 */ /* 0x000fe400000000b0 */
[----:B------:R-:W-:Y:S02]  /*85e0*/  PRMT R174, RZ, 0x7610, R174 ;  /* 0x00007610ffae7816 */ /* 0x000fe400000000ae */
[----:B------:R-:W-:Y:S02]  /*85f0*/  PRMT R172, RZ, 0x7610, R172 ;  /* 0x00007610ffac7816 */ /* 0x000fe400000000ac */
[----:B------:R-:W-:Y:S01]  /*8600*/  PRMT R170, RZ, 0x7610, R170 ;  /* 0x00007610ffaa7816 */ /* 0x000fe200000000aa */
[----:B------:R-:W5:Y:S01]  /*8610*/  @!P2 LDG.E.U8 R176, desc[UR26][R6.64] ;  /* 0x0000001a06b0a981 */ /* 0x000f62000c1e1100 */
[----:B0-----:R-:W-:Y:S02]  /*8620*/  @!P2 IMAD.MOV.U32 R126, RZ, RZ, R78 ;  /* 0x000000ffff7ea224 */ /* 0x001fe400078e004e */
[----:B------:R-:W-:Y:S01]  /*8630*/  @!P2 IMAD.MOV.U32 R127, RZ, RZ, R149 ;  /* 0x000000ffff7fa224 */ /* 0x000fe200078e0095 */
[----:B------:R-:W-:Y:S01]  /*8640*/  PRMT R168, RZ, 0x7610, R168 ;  /* 0x00007610ffa87816 */ /* 0x000fe200000000a8 */
[----:B------:R-:W5:Y:S01]  /*8650*/  @!P2 LDG.E.U8 R174, desc[UR26][R14.64] ;  /* 0x0000001a0eaea981 */ /* 0x000f62000c1e1100 */
[----:B------:R-:W-:-:S02]  /*8660*/  PRMT R166, RZ, 0x7610, R166 ;  /* 0x00007610ffa67816 */ /* 0x000fc400000000a6 */
[----:B------:R-:W-:Y:S01]  /*8670*/  PRMT R164, RZ, 0x7610, R164 ;  /* 0x00007610ffa47816 */ /* 0x000fe200000000a4 */
[----:B------:R0:W5:Y:S01]  /*8680*/  @!P2 LDG.E.U8 R227, desc[UR26][R126.64] ;  /* 0x0000001a7ee3a981 */ /* 0x000162000c1e1100 */
[----:B------:R-:W-:Y:S02]  /*8690*/  PRMT R162, RZ, 0x7610, R162 ;  /* 0x00007610ffa27816 */ /* 0x000fe400000000a2 */
[----:B------:R-:W-:Y:S01]  /*86a0*/  PRMT R160, RZ, 0x7610, R160 ;  /* 0x00007610ffa07816 */ /* 0x000fe200000000a0 */
[----:B------:R-:W5:Y:S01]  /*86b0*/  @!P2 LDG.E.U8 R172, desc[UR26][R22.64] ;  /* 0x0000001a16aca981 */ /* 0x000f62000c1e1100 */
[----:B------:R-:W-:Y:S02]  /*86c0*/  PRMT R158, RZ, 0x7610, R158 ;  /* 0x00007610ff9e7816 */ /* 0x000fe4000000009e */
[----:B------:R-:W-:Y:S01]  /*86d0*/  PRMT R156, RZ, 0x7610, R156 ;  /* 0x00007610ff9c7816 */ /* 0x000fe2000000009c */
[----:B------:R-:W5:Y:S01]  /*86e0*/  @!P2 LDG.E.U8 R170, desc[UR26][R30.64] ;  /* 0x0000001a1eaaa981 */ /* 0x000f62000c1e1100 */
        /* <DEDUP_REMOVED lines=12> */
[----:B------:R-:W-:Y:S01]  /*87b0*/  PRMT R221, RZ, 0x7610, R221 ;  /* 0x00007610ffdd7816 */ /* 0x000fe200000000dd */
[----:B0-----:R-:W-:Y:S01]  /*87c0*/  @!P2 IMAD.MOV.U32 R126, RZ, RZ, R58 ;  /* 0x000000ffff7ea224 */ /* 0x001fe200078e003a */
[----:B------:R-:W-:Y:S01]  /*87d0*/  PRMT R248, RZ, 0x7610, R248 ;  /* 0x00007610fff87816 */ /* 0x000fe200000000f8 */
[----:B------:R-:W-:Y:S01]  /*87e0*/  @!P2 IMAD.MOV.U32 R127, RZ, RZ, R147 ;  /* 0x000000ffff7fa224 */ /* 0x000fe200078e0093 */
[----:B------:R-:W-:Y:S01]  /*87f0*/  PRMT R246, RZ, 0x7610, R246 ;  /* 0x00007610fff67816 */ /* 0x000fe200000000f6 */
[----:B------:R-:W5:Y:S01]  /*8800*/  @!P2 LDG.E.U8 R168, desc[UR26][R40.64] ;  /* 0x0000001a28a8a981 */ /* 0x000f62000c1e1100 */
[----:B------:R-:W-:-:S03]  /*8810*/  PRMT R229, RZ, 0x7610, R229 ;  /* 0x00007610ffe57816 */ /* 0x000fc600000000e5 */
[----:B------:R-:W5:Y:S04]  /*8820*/  @!P2 LDG.E.U8 R166, desc[UR26][R50.64] ;  /* 0x0000001a32a6a981 */ /* 0x000f68000c1e1100 */
        /* <DEDUP_REMOVED lines=21> */
[----:B--2---:R0:W-:Y:S04]  /*8980*/  STS.U8 [R3+UR13+0x2000], R80 ;  /* 0x0020005003007988 */ /* 0x0041e8000800000d */
        /* <DEDUP_REMOVED lines=15> */
[----:B----4-:R0:W-:Y:S04]  /*8a80*/  STS.U8 [R138+UR13+0x2100], R219 ;  /* 0x002100db8a007988 */ /* 0x0101e8000800000d */
        /* <DEDUP_REMOVED lines=14> */
[----:B---3--:R0:W-:Y:S04]  /*8b70*/  STS.U8 [R139+UR13+0x3d80], R210 ;  /* 0x003d80d28b007988 */ /* 0x0081e8000800000d */
[----:B-----5:R0:W-:Y:S04]  /*8b80*/  STS.U8 [R140+UR13+0x2200], R203 ;  /* 0x002200cb8c007988 */ /* 0x0201e8000800000d */
        /* <DEDUP_REMOVED lines=63> */
[----:B------:R1:W-:Y:S06]  /*8f80*/  MEMBAR.ALL.CTA ;  /* 0x0000000000007992 */ /* 0x0003ec0000008000 */
[----:B-1----:R-:W1:Y:S01]  /*8f90*/  FENCE.VIEW.ASYNC.S ;  /* 0x00000000000073c6 */ /* 0x002e620000000000 */
[----:B------:R-:W-:Y:S01]  /*8fa0*/  ULEA UR10, UR28, UR13, 0x3 ;  /* 0x0000000d1c0a7291 */ /* 0x000fe2000f8e18ff */
[----:B------:R-:W-:-:S03]  /*8fb0*/  UMOV UR8, UR9 ;  /* 0x0000000900087c82 */ /* 0x000fc60008000000 */
[----:B------:R-:W-:Y:S01]  /*8fc0*/  UIADD3 UR10, UPT, UPT, UR10, 0x6000, URZ ;  /* 0x000060000a0a7890 */ /* 0x000fe2000fffe0ff */
[----:B-1----:R-:W-:Y:S06]  /*8fd0*/  BAR.SYNC.DEFER_BLOCKING 0x0 ;  /* 0x0000000000007b1d */ /* 0x002fec0000010000 */
[----:B0-----:R-:W-:Y:S05]  /*8fe0*/  @P0 BRA `(.L_x_9) ;  /* 0x0000000000380947 */ /* 0x001fea0003800000 */
[----:B------:R-:W-:Y:S01]  /*8ff0*/  UMOV UR20, UR4 ;  /* 0x0000000400147c82 */ /* 0x000fe20008000000 */
[----:B------:R-:W-:Y:S01]  /*9000*/  UMOV UR21, 0x40004040 ;  /* 0x4000404000157882 */ /* 0x000fe20000000000 */
[----:B------:R-:W-:Y:S01]  /*9010*/  UMOV UR22, UR6 ;  /* 0x0000000600167c82 */ /* 0x000fe20008000000 */
[----:B------:R-:W-:Y:S01]  /*9020*/  UMOV UR23, 0x80004020 ;  /* 0x8000402000177882 */ /* 0x000fe20000000000 */
[----:B------:R-:W-:Y:S01]  /*9030*/  UMOV UR24, 0x0 ;  /* 0x0000000000187882 */ /* 0x000fe20000000000 */
[----:B------:R-:W-:Y:S01]  /*9040*/  UMOV UR25, 0x8108010 ;  /* 0x0810801000197882 */ /* 0x000fe20000000000 */
[----:B------:R-:W-:Y:S01]  /*9050*/  UMOV UR11, URZ ;  /* 0x000000ff000b7c82 */ /* 0x000fe20008000000 */
[----:B------:R-:W-:Y:S01]  /*9060*/  UMOV UR34, 0x0 ;  /* 0x0000000000227882 */ /* 0x000fe20000000000 */
[----:B------:R-:W-:Y:S01]  /*9070*/  UMOV UR35, 0x8108010 ;  /* 0x0810801000237882 */ /* 0x000fe20000000000 */
[----:B------:R0:W-:Y:S01]  /*9080*/  UTCQMMA gdesc[UR20], gdesc[UR22], tmem[UR12], tmem[UR24], idesc[UR25], UPT ;  /* 0x00ff1816140075ea */ /* 0x0001e2000b80030c */
[----:B------:R-:W-:Y:S01]  /*9090*/  UMOV UR9, UR10 ;  /* 0x0000000a00097c82 */ /* 0x000fe20008000000 */
[----:B------:R0:W-:Y:S01]  /*90a0*/  UTCQMMA gdesc[UR16], gdesc[UR18], tmem[UR12], tmem[UR34], idesc[UR35], UPT ;  /* 0x00ff2212100075ea */ /* 0x0001e2000b80030c */
[----:B------:R0:W-:Y:S01]  /*90b0*/  UTCBAR [UR9], URZ ;  /* 0x000000ff090073e9 */ /* 0x0001e200080000ff */
[----:B------:R-:W-:-:S02]  /*90c0*/  NOP ;  /* 0x0000000000007918 */ /* 0x000fc40000000000 */
.L_x_9:
[----:B------:R-:W-:Y:S01]  /*90d0*/  UIADD3 UR28, UPT, UPT, UR28, 0x1, URZ ;  /* 0x000000011c1c7890 */ /* 0x000fe2000fffe0ff */
[----:B------:R-:W-:Y:S01]  /*90e0*/  IADD3 R144, P2, PT, R144, UR29, RZ ;  /* 0x0000001d90907c10 */ /* 0x000fe2000ff5e0ff */
[----:B------:R-:W-:Y:S01]  /*90f0*/  UIADD3 UR32, UPT, UPT, UR32, -0x1, URZ ;  /* 0xffffffff20207890 */ /* 0x000fe2000fffe0ff */
[----:B------:R-:W-:Y:S01]  /*9100*/  VIADD R55, R55, 0xffffffc0 ;  /* 0xffffffc037377836 */ /* 0x000fe20000000000 */
[----:B------:R-:W-:Y:S01]  /*9110*/  UISETP.GT.AND UP1, UPT, UR28, 0x1, UPT ;  /* 0x000000011c00788c */ /* 0x000fe2000bf24270 */
[----:B------:R-:W-:Y:S01]  /*9120*/  IMAD.U32 R34, RZ, RZ, UR8 ;  /* 0x00000008ff227e24 */ /* 0x000fe2000f8e00ff */
[----:B------:R-:W-:Y:S02]  /*9130*/  USHF.R.S32.HI UR11, URZ, 0x1f, UR29 ;  /* 0x0000001fff0b7899 */ /* 0x000fe4000801141d */
[----:B0-----:R-:W-:Y:S02]  /*9140*/  USEL UR9, URZ, 0x1, !UP1 ;  /* 0x00000001ff097887 */ /* 0x001fe4000c800000 */
[----:B------:R-:W-:-:S02]  /*9150*/  USEL UR28, UR28, URZ, !UP1 ;  /* 0x000000ff1c1c7287 */ /* 0x000fc4000c800000 */
[----:B------:R-:W-:Y:S01]  /*9160*/  UISETP.NE.U32.AND UP1, UPT, UR32, URZ, UPT ;  /* 0x000000ff2000728c */ /* 0x000fe2000bf25070 */
[----:B------:R-:W-:Y:S01]  /*9170*/  IADD3.X R145, PT, PT, R145, UR11, RZ, P2, !PT ;  /* 0x0000000b91917c10 */ /* 0x000fe200097fe4ff */
[----:B------:R-:W-:-:S07]  /*9180*/  ULOP3.LUT UR9, UR8, UR9, URZ, 0x3c, !UPT ;  /* 0x0000000908097292 */ /* 0x000fce000f8e3cff */
[----:B------:R-:W-:Y:S05]  /*9190*/  BRA.U UP1, `(.L_x_10) ;  /* 0xffffffd501bc7547 */ /* 0x000fea000b83ffff */
.L_x_7:
[----:B------:R-:W-:Y:S01]  /*91a0*/  ISETP.GE.AND P0, PT, R128, 0x40, PT ;  /* 0x000000408000780c */ /* 0x000fe20003f06270 */
[----:B------:R-:W0:Y:S01]  /*91b0*/  LDCU UR4, c[0x0][0x3b4] ;  /* 0x00007680ff0477ac */ /* 0x000e220008000800 */
[----:B------:R-:W1:Y:S01]  /*91c0*/  LDCU UR5, c[0x0][0x3b8] ;  /* 0x00007700ff0577ac */ /* 0x000e620008000800 */
[----:B------:R-:W2:Y:S10]  /*91d0*/  LDCU.128 UR16, c[0x0][0x390] ;  /* 0x00007200ff1077ac */ /* 0x000eb40008000c00 */
[----:B------:R-:W-:Y:S05]  /*91e0*/  @!P0 BRA `(.L_x_11) ;  /* 0x0000000000108947 */ /* 0x000fea0003800000 */
[----:B------:R-:W-:-:S06]  /*91f0*/  USHF.L.U32 UR8, UR8, 0x1f, URZ ;  /* 0x0000001f08087899 */ /* 0x000fcc00080006ff */
[----:B------:R-:W-:-:S04]  /*9200*/  IMAD.U32 R3, RZ, RZ, UR8 ;  /* 0x00000008ff037e24 */ /* 0x000fc8000f8e00ff */
[----:B------:R-:W3:Y:S02]  /*9210*/  SYNCS.PHASECHK.TRANS64.TRYWAIT P0, [UR10], R3 ;  /* 0x00000003ff0075a7 */ /* 0x000ee4000800110a */
[----:B---3--:R-:W-:Y:S05]  /*9220*/  @!P0 BRA `(.L_x_12) ;  /* 0x0000002000c08947 */ /* 0x008fea0003800000 */
.L_x_11:
[----:B------:R-:W-:Y:S01]  /*9230*/  BAR.SYNC.DEFER_BLOCKING 0x0 ;  /* 0x0000000000007b1d */ /* 0x000fe20000010000 */
[----:B-1----:R-:W-:Y:S01]  /*9240*/  IMAD R69, R0, UR5, RZ ;  /* 0x0000000500457c24 */ /* 0x002fe2000f8e02ff */
[C---:B--2---:R-:W-:Y:S01]  /*9250*/  ISETP.GE.AND P0, PT, R2.reuse, UR18, PT ;  /* 0x0000001202007c0c */ /* 0x044fe2000bf06270 */
[----:B0-----:R-:W-:Y:S02]  /*9260*/  IMAD R3, R2, UR4, RZ ;  /* 0x0000000402037c24 */ /* 0x001fe4000f8e02ff */
[----:B------:R-:W-:Y:S02]  /*9270*/  VIADD R71, R69, UR5 ;  /* 0x0000000545477c36 */ /* 0x000fe40008000000 */
[C---:B------:R-:W-:Y:S01]  /*9280*/  VIADD R68, R0.reuse, 0x1 ;  /* 0x0000000100447836 */ /* 0x040fe20000000000 */
[----:B------:R-:W-:Y:S01]  /*9290*/  IADD3 R2, P2, PT, R3, UR16, RZ ;  /* 0x0000001003027c10 */ /* 0x000fe2000ff5e0ff */
[----:B------:R-:W-:Y:S02]  /*92a0*/  VIADD R73, R71, UR5 ;  /* 0x0000000547497c36 */ /* 0x000fe40008000000 */
[----:B------:R-:W-:Y:S01]  /*92b0*/  VIADD R70, R0, 0x2 ;  /* 0x0000000200467836 */ /* 0x000fe20000000000 */
[----:B------:R-:W-:Y:S01]  /*92c0*/  ISETP.LT.AND P5, PT, R68, UR19, !P0 ;  /* 0x0000001344007c0c */ /* 0x000fe2000c7a1270 */
[----:B------:R-:W-:Y:S01]  /*92d0*/  VIADD R75, R73, UR5 ;  /* 0x00000005494b7c36 */ /* 0x000fe20008000000 */
[----:B------:R-:W-:Y:S01]  /*92e0*/  LEA.HI.X.SX32 R3, R3, UR17, 0x1, P2 ;  /* 0x0000001103037c11 */ /* 0x000fe200090f0eff */
[----:B------:R-:W-:Y:S01]  /*92f0*/  VIADD R68, R0, 0x3 ;  /* 0x0000000300447836 */ /* 0x000fe20000000000 */
[----:B------:R-:W-:Y:S01]  /*9300*/  ISETP.LT.AND P4, PT, R70, UR19, !P0 ;  /* 0x0000001346007c0c */ /* 0x000fe2000c781270 */
[----:B------:R-:W-:-:S02]  /*9310*/  VIADD R76, R75, UR5 ;  /* 0x000000054b4c7c36 */ /* 0x000fc40008000000 */
[----:B------:R-:W-:Y:S01]  /*9320*/  VIADD R91, R0, 0x4 ;  /* 0x00000004005b7836 */ /* 0x000fe20000000000 */
[----:B------:R-:W-:Y:S01]  /*9330*/  ISETP.LT.AND P3, PT, R68, UR19, !P0 ;  /* 0x0000001344007c0c */ /* 0x000fe2000c761270 */
[----:B------:R-:W-:Y:S01]  /*9340*/  VIADD R77, R76, UR5 ;  /* 0x000000054c4d7c36 */ /* 0x000fe20008000000 */
[----:B------:R-:W-:Y:S01]  /*9350*/  IADD3 R68, P6, PT, R71, R2, RZ ;  /* 0x0000000247447210 */ /* 0x000fe20007fde0ff */
[----:B------:R-:W-:Y:S01]  /*9360*/  VIADD R94, R0, 0x5 ;  /* 0x00000005005e7836 */ /* 0x000fe20000000000 */
[----:B------:R-:W0:Y:S02]  /*9370*/  @!P1 SYNCS.CCTL.IV [UR13+0x6000] ;  /* 0x00600000ff0099b1 */ /* 0x000e24000800000d */
[----:B0-----:R-:W-:Y:S01]  /*9380*/  BAR.SYNC.DEFER_BLOCKING 0x0 ;  /* 0x0000000000007b1d */ /* 0x001fe20000010000 */
[----:B------:R-:W-:-:S04]  /*9390*/  VIADD R79, R77, UR5 ;  /* 0x000000054d4f7c36 */ /* 0x000fc80008000000 */
[----:B------:R-:W-:Y:S01]  /*93a0*/  VIADD R81, R79, UR5 ;  /* 0x000000054f517c36 */ /* 0x000fe20008000000 */
[----:B------:R-:W0:Y:S03]  /*93b0*/  LDTM.x64 R4, tmem[UR14] ;  /* 0x0000000e000479ee */ /* 0x000e260008340000 */
[----:B------:R-:W-:-:S04]  /*93c0*/  VIADD R83, R81, UR5 ;  /* 0x0000000551537c36 */ /* 0x000fc80008000000 */
[----:B------:R-:W-:-:S04]  /*93d0*/  VIADD R85, R83, UR5 ;  /* 0x0000000553557c36 */ /* 0x000fc80008000000 */
[----:B------:R-:W-:-:S04]  /*93e0*/  VIADD R87, R85, UR5 ;  /* 0x0000000555577c36 */ /* 0x000fc80008000000 */
[----:B------:R-:W-:Y:S01]  /*93f0*/  VIADD R89, R87, UR5 ;  /* 0x0000000557597c36 */ /* 0x000fe20008000000 */
[----:B------:R-:W1:Y:S03]  /*9400*/  @!P1 SYNCS.CCTL.IV [UR13+0x6008] ;  /* 0x00600800ff0099b1 */ /* 0x000e66000800000d */
[----:B------:R-:W-:Y:S01]  /*9410*/  VIADD R92, R89, UR5 ;  /* 0x00000005595c7c36 */ /* 0x000fe20008000000 */
[----:B------:R-:W-:Y:S01]  /*9420*/  NOP ;  /* 0x0000000000007918 */ /* 0x000fe20000000000 */
[----:B0-----:R-:W-:Y:S02]  /*9430*/  F2FP.SATFINITE.E4M3.F32.PACK_AB_MERGE_C R93, R5, R4, RZ ;  /* 0x00000004055d723e */ /* 0x001fe400048070ff */
[----:B------:R-:W-:Y:S02]  /*9440*/  IADD3 R4, P2, PT, R69, R2, RZ ;  /* 0x0000000245047210 */ /* 0x000fe40007f5e0ff */
[----:B------:R-:W-:Y:S01]  /*9450*/  F2FP.SATFINITE.E4M3.F32.PACK_AB_MERGE_C R7, R7, R6, RZ ;  /* 0x000000060707723e */ /* 0x000fe200048070ff */
[----:B------:R-:W-:Y:S01]  /*9460*/  VIADD R6, R0, 0x6 ;  /* 0x0000000600067836 */ /* 0x000fe20000000000 */
[----:B------:R-:W-:-:S02]  /*9470*/  LEA.HI.X.SX32 R5, R69, R3, 0x1, P2 ;  /* 0x0000000345057211 */ /* 0x000fc400010f0eff */
[-C--:B------:R-:W-:Y:S02]  /*9480*/  IADD3 R70, P2, PT, R73, R2.reuse, RZ ;  /* 0x0000000249467210 */ /* 0x080fe40007f5e0ff */
[-C--:B------:R-:W-:Y:S02]  /*9490*/  LEA.HI.X.SX32 R69, R71, R3.reuse, 0x1, P6 ;  /* 0x0000000347457211 */ /* 0x080fe400030f0eff */
[-C--:B------:R-:W-:Y:S02]  /*94a0*/  IADD3 R72, P6, PT, R75, R2.reuse, RZ ;  /* 0x000000024b487210 */ /* 0x080fe40007fde0ff */
[-C--:B------:R-:W-:Y:S02]  /*94b0*/  LEA.HI.X.SX32 R71, R73, R3.reuse, 0x1, P2 ;  /* 0x0000000349477211 */ /* 0x080fe400010f0eff */
[----:B------:R-:W-:Y:S02]  /*94c0*/  IADD3 R74, P2, PT, R76, R2, RZ ;  /* 0x000000024c4a7210 */ /* 0x000fe40007f5e0ff */
[----:B------:R-:W-:-:S02]  /*94d0*/  LEA.HI.X.SX32 R73, R75, R3, 0x1, P6 ;  /* 0x000000034b497211 */ /* 0x000fc400030f0eff */
[-C--:B------:R-:W-:Y:S02]  /*94e0*/  LEA.HI.X.SX32 R75, R76, R3.reuse, 0x1, P2 ;  /* 0x000000034c4b7211 */ /* 0x080fe400010f0eff */
[-C--:B------:R-:W-:Y:S02]  /*94f0*/  IADD3 R76, P1, PT, R77, R2.reuse, RZ ;  /* 0x000000024d4c7210 */ /* 0x080fe40007f3e0ff */
[-C--:B------:R-:W-:Y:S02]  /*9500*/  IADD3 R80, P6, PT, R81, R2.reuse, RZ ;  /* 0x0000000251507210 */ /* 0x080fe40007fde0ff */
[----:B------:R-:W-:Y:S02]  /*9510*/  IADD3 R78, P2, PT, R79, R2, RZ ;  /* 0x000000024f4e7210 */ /* 0x000fe40007f5e0ff */
[-C--:B------:R-:W-:Y:S02]  /*9520*/  LEA.HI.X.SX32 R77, R77, R3.reuse, 0x1, P1 ;  /* 0x000000034d4d7211 */ /* 0x080fe400008f0eff */
[----:B------:R-:W-:-:S02]  /*9530*/  LEA.HI.X.SX32 R81, R81, R3, 0x1, P6 ;  /* 0x0000000351517211 */ /* 0x000fc400030f0eff */
[-C--:B------:R-:W-:Y:S02]  /*9540*/  IADD3 R82, P1, PT, R83, R2.reuse, RZ ;  /* 0x0000000253527210 */ /* 0x080fe40007f3e0ff */
[----:B------:R-:W-:Y:S02]  /*9550*/  ISETP.LT.AND P6, PT, R0, UR19, !P0 ;  /* 0x0000001300007c0c */ /* 0x000fe4000c7c1270 */
[-C--:B------:R-:W-:Y:S02]  /*9560*/  LEA.HI.X.SX32 R79, R79, R3.reuse, 0x1, P2 ;  /* 0x000000034f4f7211 */ /* 0x080fe400010f0eff */
[-C--:B------:R-:W-:Y:S02]  /*9570*/  IADD3 R84, P2, PT, R85, R2.reuse, RZ ;  /* 0x0000000255547210 */ /* 0x080fe40007f5e0ff */
[----:B------:R-:W-:Y:S02]  /*9580*/  LEA.HI.X.SX32 R83, R83, R3, 0x1, P1 ;  /* 0x0000000353537211 */ /* 0x000fe400008f0eff */
[----:B------:R-:W-:-:S02]  /*9590*/  IADD3 R86, P1, PT, R87, R2, RZ ;  /* 0x0000000257567210 */ /* 0x000fc40007f3e0ff */
[-C--:B------:R-:W-:Y:S02]  /*95a0*/  LEA.HI.X.SX32 R85, R85, R3.reuse, 0x1, P2 ;  /* 0x0000000355557211 */ /* 0x080fe400010f0eff */
[-C--:B------:R-:W-:Y:S01]  /*95b0*/  IADD3 R88, P2, PT, R89, R2.reuse, RZ ;  /* 0x0000000259587210 */ /* 0x080fe20007f5e0ff */
[----:B------:R0:W-:Y:S01]  /*95c0*/  @P6 STG.E.U8 desc[UR26][R4.64], R93 ;  /* 0x0000005d04006986 */ /* 0x0001e2000c10111a */
[-C--:B------:R-:W-:Y:S02]  /*95d0*/  LEA.HI.X.SX32 R87, R87, R3.reuse, 0x1, P1 ;  /* 0x0000000357577211 */ /* 0x080fe400008f0eff */
[----:B------:R-:W-:Y:S02]  /*95e0*/  IADD3 R90, P1, PT, R92, R2, RZ ;  /* 0x000000025c5a7210 */ /* 0x000fe40007f3e0ff */
[----:B------:R-:W-:Y:S02]  /*95f0*/  PRMT R95, R93, 0x9910, RZ ;  /* 0x000099105d5f7816 */ /* 0x000fe400000000ff */
[----:B------:R-:W-:-:S02]  /*9600*/  LEA.HI.X.SX32 R89, R89, R3, 0x1, P2 ;  /* 0x0000000359597211 */ /* 0x000fc400010f0eff */
[----:B------:R-:W-:Y:S02]  /*9610*/  ISETP.LT.AND P2, PT, R91, UR19, !P0 ;  /* 0x000000135b007c0c */ /* 0x000fe4000c741270 */
[----:B------:R-:W-:Y:S01]  /*9620*/  LEA.HI.X.SX32 R91, R92, R3, 0x1, P1 ;  /* 0x000000035c5b7211 */ /* 0x000fe200008f0eff */
[----:B0-----:R-:W-:Y:S01]  /*9630*/  VIADD R4, R0, 0x9 ;  /* 0x0000000900047836 */ /* 0x001fe20000000000 */
[----:B------:R-:W-:Y:S01]  /*9640*/  SHF.R.S32.HI R95, RZ, 0x8, R95 ;  /* 0x00000008ff5f7819 */ /* 0x000fe2000001145f */
[----:B------:R-:W-:Y:S01]  /*9650*/  VIADD R92, R92, UR5 ;  /* 0x000000055c5c7c36 */ /* 0x000fe20008000000 */
[----:B------:R-:W-:Y:S01]  /*9660*/  ISETP.LT.AND P6, PT, R6, UR19, !P0 ;  /* 0x0000001306007c0c */ /* 0x000fe2000c7c1270 */
[----:B------:R-:W-:Y:S01]  /*9670*/  VIADD R6, R0, 0x7 ;  /* 0x0000000700067836 */ /* 0x000fe20000000000 */
[----:B------:R-:W-:Y:S01]  /*9680*/  ISETP.LT.AND P1, PT, R94, UR19, !P0 ;  /* 0x000000135e007c0c */ /* 0x000fe2000c721270 */
[----:B------:R-:W-:Y:S01]  /*9690*/  @P5 STG.E.U8 desc[UR26][R68.64], R95 ;  /* 0x0000005f44005986 */ /* 0x000fe2000c10111a */
[----:B------:R-:W-:-:S02]  /*96a0*/  PRMT R94, R7, 0x9910, RZ ;  /* 0x00009910075e7816 */ /* 0x000fc400000000ff */
[----:B------:R-:W-:Y:S01]  /*96b0*/  ISETP.LT.AND P5, PT, R6, UR19, !P0 ;  /* 0x0000001306007c0c */ /* 0x000fe2000c7a1270 */
[----:B------:R0:W-:Y:S01]  /*96c0*/  @P4 STG.E.U8 desc[UR26][R70.64], R7 ;  /* 0x0000000746004986 */ /* 0x0001e2000c10111a */
[----:B------:R-:W-:Y:S01]  /*96d0*/  F2FP.SATFINITE.E4M3.F32.PACK_AB_MERGE_C R9, R9, R8, RZ ;  /* 0x000000080909723e */ /* 0x000fe200048070ff */
[----:B------:R-:W-:Y:S01]  /*96e0*/  IMAD.MOV.U32 R6, RZ, RZ, R94 ;  /* 0x000000ffff067224 */ /* 0x000fe200078e005e */
[----:B------:R-:W-:Y:S01]  /*96f0*/  F2FP.SATFINITE.E4M3.F32.PACK_AB_MERGE_C R11, R11, R10, RZ ;  /* 0x0000000a0b0b723e */ /* 0x000fe200048070ff */
[C---:B------:R-:W-:Y:S01]  /*9700*/  VIADD R8, R0.reuse, 0x8 ;  /* 0x0000000800087836 */ /* 0x040fe20000000000 */
[----:B------:R-:W-:Y:S01]  /*9710*/  F2FP.SATFINITE.E4M3.F32.PACK_AB_MERGE_C R13, R13, R12, RZ ;  /* 0x0000000c0d0d723e */ /* 0x000fe200048070ff */
[----:B------:R-:W-:Y:S01]  /*9720*/  VIADD R12, R0, 0x13 ;  /* 0x00000013000c7836 */ /* 0x000fe20000000000 */
[----:B------:R-:W-:Y:S02]  /*9730*/  SHF.R.S32.HI R5, RZ, 0x8, R6 ;  /* 0x00000008ff057819 */ /* 0x000fe40000011406 */
[----:B------:R-:W-:-:S02]  /*9740*/  PRMT R6, R9, 0x9910, RZ ;  /* 0x0000991009067816 */ /* 0x000fc400000000ff */
[----:B------:R-:W-:Y:S01]  /*9750*/  ISETP.LT.AND P4, PT, R8, UR19, !P0 ;  /* 0x0000001308007c0c */ /* 0x000fe2000c781270 */
[----:B------:R2:W-:Y:S01]  /*9760*/  @P3 STG.E.U8 desc[UR26][R72.64], R5 ;  /* 0x0000000548003986 */ /* 0x0005e2000c10111a */
[----:B------:R-:W-:Y:S01]  /*9770*/  ISETP.LT.AND P3, PT, R4, UR19, !P0 ;  /* 0x0000001304007c0c */ /* 0x000fe2000c761270 */
[----:B------:R-:W-:Y:S01]  /*9780*/  IMAD.MOV.U32 R4, RZ, RZ, R6 ;  /* 0x000000ffff047224 */ /* 0x000fe200078e0006 */
[----:B------:R-:W-:Y:S01]  /*9790*/  F2FP.SATFINITE.E4M3.F32.PACK_AB_MERGE_C R15, R15, R14, RZ ;  /* 0x0000000e0f0f723e */ /* 0x000fe200048070ff */
[C---:B------:R-:W-:Y:S01]  /*97a0*/  VIADD R6, R0.reuse, 0xa ;  /* 0x0000000a00067836 */ /* 0x040fe20000000000 */
[----:B------:R-:W-:Y:S01]  /*97b0*/  @P2 STG.E.U8 desc[UR26][R74.64], R9 ;  /* 0x000000094a002986 */ /* 0x000fe2000c10111a */
[----:B------:R-:W-:Y:S01]  /*97c0*/  F2FP.SATFINITE.E4M3.F32.PACK_AB_MERGE_C R17, R17, R16, RZ ;  /* 0x000000101111723e */ /* 0x000fe200048070ff */
[C---:B------:R-:W-:Y:S01]  /*97d0*/  VIADD R8, R0.reuse, 0x12 ;  /* 0x0000001200087836 */ /* 0x040fe20000000000 */
[----:B0-----:R-:W-:Y:S01]  /*97e0*/  SHF.R.S32.HI R7, RZ, 0x8, R4 ;  /* 0x00000008ff077819 */ /* 0x001fe20000011404 */
[----:B------:R-:W-:Y:S01]  /*97f0*/  VIADD R4, R0, 0xb ;  /* 0x0000000b00047836 */ /* 0x000fe20000000000 */
[----:B------:R-:W-:Y:S01]  /*9800*/  ISETP.LT.AND P2, PT, R6, UR19, !P0 ;  /* 0x0000001306007c0c */ /* 0x000fe2000c741270 */
[----:B------:R-:W-:Y:S01]  /*9810*/  VIADD R16, R0, 0x3e ;  /* 0x0000003e00107836 */ /* 0x000fe20000000000 */
[----:B------:R-:W-:Y:S01]  /*9820*/  PRMT R6, R11, 0x9910, RZ ;  /* 0x000099100b067816 */ /* 0x000fe200000000ff */
[----:B------:R0:W-:Y:S01]  /*9830*/  @P1 STG.E.U8 desc[UR26][R76.64], R7 ;  /* 0x000000074c001986 */ /* 0x0001e2000c10111a */
[----:B------:R-:W-:Y:S01]  /*9840*/  ISETP.LT.AND P1, PT, R4, UR19, !P0 ;  /* 0x0000001304007c0c */ /* 0x000fe2000c721270 */
[----:B------:R-:W-:Y:S01]  /*9850*/  VIADD R4, R0, 0xc ;  /* 0x0000000c00047836 */ /* 0x000fe20000000000 */
[----:B------:R-:W-:Y:S01]  /*9860*/  F2FP.SATFINITE.E4M3.F32.PACK_AB_MERGE_C R19, R19, R18, RZ ;  /* 0x000000121313723e */ /* 0x000fe200048070ff */
[----:B--2---:R-:W-:Y:S01]  /*9870*/  IMAD.MOV.U32 R5, RZ, RZ, R6 ;  /* 0x000000ffff057224 */ /* 0x004fe200078e0006 */
[----:B------:R2:W-:Y:S01]  /*9880*/  @P6 STG.E.U8 desc[UR26][R78.64], R11 ;  /* 0x0000000b4e006986 */ /* 0x0005e2000c10111a */
[----:B------:R-:W-:-:S02]  /*9890*/  PRMT R6, R13, 0x9910, RZ ;  /* 0x000099100d067816 */ /* 0x000fc400000000ff */
[----:B------:R-:W-:Y:S01]  /*98a0*/  ISETP.LT.AND P6, PT, R4, UR19, !P0 ;  /* 0x0000001304007c0c */ /* 0x000fe2000c7c1270 */
[C---:B------:R-:W-:Y:S01]  /*98b0*/  VIADD R4, R0.reuse, 0xd ;  /* 0x0000000d00047836 */ /* 0x040fe20000000000 */
[----:B------:R-:W-:Y:S01]  /*98c0*/  SHF.R.S32.HI R5, RZ, 0x8, R5 ;  /* 0x00000008ff057819 */ /* 0x000fe20000011405 */
[----:B0-----:R-:W-:Y:S01]  /*98d0*/  IMAD.MOV.U32 R7, RZ, RZ, R6 ;  /* 0x000000ffff077224 */ /* 0x001fe200078e0006 */
[----:B------:R-:W-:Y:S01]  /*98e0*/  PRMT R9, R15, 0x9910, RZ ;  /* 0x000099100f097816 */ /* 0x000fe200000000ff */
[----:B------:R-:W-:Y:S02]  /*98f0*/  VIADD R6, R0, 0x11 ;  /* 0x0000001100067836 */ /* 0x000fe40000000000 */
[----:B------:R-:W-:Y:S01]  /*9900*/  @P5 STG.E.U8 desc[UR26][R80.64], R5 ;  /* 0x0000000550005986 */ /* 0x000fe2000c10111a */
[----:B------:R-:W-:Y:S01]  /*9910*/  ISETP.LT.AND P5, PT, R4, UR19, !P0 ;  /* 0x0000001304007c0c */ /* 0x000fe2000c7a1270 */
[----:B------:R-:W-:Y:S01]  /*9920*/  VIADD R4, R0, 0xe ;  /* 0x0000000e00047836 */ /* 0x000fe20000000000 */
[----:B------:R-:W-:Y:S01]  /*9930*/  SHF.R.S32.HI R7, RZ, 0x8, R7 ;  /* 0x00000008ff077819 */ /* 0x000fe20000011407 */
[----:B------:R0:W-:Y:S01]  /*9940*/  @P4 STG.E.U8 desc[UR26][R82.64], R13 ;  /* 0x0000000d52004986 */ /* 0x0001e2000c10111a */
[----:B------:R-:W-:-:S02]  /*9950*/  SHF.R.S32.HI R9, RZ, 0x8, R9 ;  /* 0x00000008ff097819 */ /* 0x000fc40000011409 */
[----:B------:R-:W-:Y:S01]  /*9960*/  ISETP.LT.AND P4, PT, R4, UR19, !P0 ;  /* 0x0000001304007c0c */ /* 0x000fe2000c781270 */
[----:B------:R-:W-:Y:S01]  /*9970*/  VIADD R4, R0, 0xf ;  /* 0x0000000f00047836 */ /* 0x000fe20000000000 */
[----:B------:R3:W-:Y:S01]  /*9980*/  @P3 STG.E.U8 desc[UR26][R84.64], R7 ;  /* 0x0000000754003986 */ /* 0x0007e2000c10111a */
[----:B--2---:R-:W-:Y:S02]  /*9990*/  PRMT R11, R17, 0x9910, RZ ;  /* 0x00009910110b7816 */ /* 0x004fe400000000ff */
[----:B------:R-:W-:Y:S01]  /*99a0*/  F2FP.SATFINITE.E4M3.F32.PACK_AB_MERGE_C R21, R21, R20, RZ ;  /* 0x000000141515723e */ /* 0x000fe200048070ff */
[----:B------:R-:W-:Y:S01]  /*99b0*/  @P2 STG.E.U8 desc[UR26][R86.64], R15 ;  /* 0x0000000f56002986 */ /* 0x000fe2000c10111a */
[----:B------:R-:W-:Y:S01]  /*99c0*/  ISETP.LT.AND P3, PT, R4, UR19, !P0 ;  /* 0x0000001304007c0c */ /* 0x000fe2000c761270 */
[----:B------:R-:W-:Y:S01]  /*99d0*/  VIADD R4, R0, 0x10 ;  /* 0x0000001000047836 */ /* 0x000fe20000000000 */
[----:B------:R-:W-:Y:S01]  /*99e0*/  SHF.R.S32.HI R11, RZ, 0x8, R11 ;  /* 0x00000008ff0b7819 */ /* 0x000fe2000001140b */
[----:B------:R2:W-:Y:S01]  /*99f0*/  @P1 STG.E.U8 desc[UR26][R88.64], R9 ;  /* 0x0000000958001986 */ /* 0x0005e2000c10111a */
[----:B0-----:R-:W-:-:S02]  /*9a00*/  PRMT R13, R19, 0x9910, RZ ;  /* 0x00009910130d7816 */ /* 0x001fc400000000ff */
[----:B------:R-:W-:Y:S01]  /*9a10*/  ISETP.LT.AND P2, PT, R4, UR19, !P0 ;  /* 0x0000001304007c0c */ /* 0x000fe2000c741270 */
[----:B------:R-:W-:Y:S01]  /*9a20*/  @P6 STG.E.U8 desc[UR26][R90.64], R17 ;  /* 0x000000115a006986 */ /* 0x000fe2000c10111a */
[CC--:B------:R-:W-:Y:S02]  /*9a30*/  IADD3 R4, P1, PT, R92.reuse, R2.reuse, RZ ;  /* 0x000000025c047210 */ /* 0x0c0fe40007f3e0ff */
[----:B------:R-:W-:Y:S02]  /*9a40*/  SHF.R.S32.HI R13, RZ, 0x8, R13 ;  /* 0x00000008ff0d7819 */ /* 0x000fe4000001140d */
[C---:B------:R-:W-:Y:S01]  /*9a50*/  LEA.HI.X.SX32 R5, R92.reuse, R3, 0x1, P1 ;  /* 0x000000035c057211 */ /* 0x040fe200008f0eff */
[----:B------:R-:W-:Y:S01]  /*9a60*/  VIADD R92, R92, UR5 ;  /* 0x000000055c5c7c36 */ /* 0x000fe20008000000 */
[----:B------:R-:W-:Y:S02]  /*9a70*/  ISETP.LT.AND P1, PT, R6, UR19, !P0 ;  /* 0x0000001306007c0c */ /* 0x000fe4000c721270 */
[----:B------:R-:W-:Y:S01]  /*9a80*/  PRMT R14, R21, 0x9910, RZ ;  /* 0x00009910150e7816 */ /* 0x000fe200000000ff */
[----:B------:R0:W-:Y:S01]  /*9a90*/  @P5 STG.E.U8 desc[UR26][R4.64], R11 ;  /* 0x0000000b04005986 */ /* 0x0001e2000c10111a */
[C---:B------:R-:W-:Y:S01]  /*9aa0*/  IADD3 R6, P5, PT, R92.reuse, R2, RZ ;  /* 0x000000025c067210 */ /* 0x040fe20007fbe0ff */
[----:B------:R-:W-:Y:S01]  /*9ab0*/  VIADD R10, R92, UR5 ;  /* 0x000000055c0a7c36 */ /* 0x000fe20008000000 */
[----:B------:R-:W-:-:S02]  /*9ac0*/  F2FP.SATFINITE.E4M3.F32.PACK_AB_MERGE_C R23, R23, R22, RZ ;  /* 0x000000161717723e */ /* 0x000fc400048070ff */
[-C--:B---3--:R-:W-:Y:S02]  /*9ad0*/  LEA.HI.X.SX32 R7, R92, R3.reuse, 0x1, P5 ;  /* 0x000000035c077211 */ /* 0x088fe400028f0eff */
[----:B------:R-:W-:Y:S02]  /*9ae0*/  ISETP.LT.AND P5, PT, R8, UR19, !P0 ;  /* 0x0000001308007c0c */ /* 0x000fe4000c7a1270 */
[----:B------:R-:W-:Y:S01]  /*9af0*/  IADD3 R8, P6, PT, R10, R2, RZ ;  /* 0x000000020a087210 */ /* 0x000fe20007fde0ff */
[----:B------:R3:W-:Y:S01]  /*9b00*/  @P4 STG.E.U8 desc[UR26][R6.64], R19 ;  /* 0x0000001306004986 */ /* 0x0007e2000c10111a */
[----:B------:R-:W-:Y:S01]  /*9b10*/  ISETP.LT.AND P4, PT, R12, UR19, !P0 ;  /* 0x000000130c007c0c */ /* 0x000fe2000c781270 */
[----:B------:R-:W-:Y:S01]  /*9b20*/  VIADD R12, R0, 0x14 ;  /* 0x00000014000c7836 */ /* 0x000fe20000000000 */
[C---:B--2---:R-:W-:Y:S01]  /*9b30*/  LEA.HI.X.SX32 R9, R10.reuse, R3, 0x1, P6 ;  /* 0x000000030a097211 */ /* 0x044fe200030f0eff */
[----:B------:R-:W-:Y:S01]  /*9b40*/  VIADD R10, R10, UR5 ;  /* 0x000000050a0a7c36 */ /* 0x000fe20008000000 */
[----:B------:R-:W-:-:S02]  /*9b50*/  F2FP.SATFINITE.E4M3.F32.PACK_AB_MERGE_C R25, R25, R24, RZ ;  /* 0x000000181919723e */ /* 0x000fc400048070ff */
[----:B------:R-:W-:Y:S01]  /*9b60*/  F2FP.SATFINITE.E4M3.F32.PACK_AB_MERGE_C R27, R27, R26, RZ ;  /* 0x0000001a1b1b723e */ /* 0x000fe200048070ff */
[----:B------:R2:W-:Y:S01]  /*9b70*/  @P3 STG.E.U8 desc[UR26][R8.64], R13 ;  /* 0x0000000d08003986 */ /* 0x0005e2000c10111a */
[C---:B0-----:R-:W-:Y:S01]  /*9b80*/  IADD3 R4, P3, PT, R10.reuse, R2, RZ ;  /* 0x000000020a047210 */ /* 0x041fe20007f7e0ff */
[C---:B------:R-:W-:Y:S01]  /*9b90*/  VIADD R11, R10.reuse, UR5 ;  /* 0x000000050a0b7c36 */ /* 0x040fe20008000000 */
[----:B------:R-:W-:Y:S02]  /*9ba0*/  F2FP.SATFINITE.E4M3.F32.PACK_AB_MERGE_C R29, R29, R28, RZ ;  /* 0x0000001c1d1d723e */ /* 0x000fe400048070ff */
[-C--:B------:R-:W-:Y:S01]  /*9bb0*/  LEA.HI.X.SX32 R5, R10, R3.reuse, 0x1, P3 ;  /* 0x000000030a057211 */ /* 0x080fe200018f0eff */
[----:B------:R-:W-:Y:S01]  /*9bc0*/  IMAD.MOV.U32 R10, RZ, RZ, R14 ;  /* 0x000000ffff0a7224 */ /* 0x000fe200078e000e */
[----:B---3--:R-:W-:Y:S02]  /*9bd0*/  IADD3 R6, P6, PT, R11, R2, RZ ;  /* 0x000000020b067210 */ /* 0x008fe40007fde0ff */
[----:B------:R-:W-:Y:S01]  /*9be0*/  PRMT R14, R23, 0x9910, RZ ;  /* 0x00009910170e7816 */ /* 0x000fe200000000ff */
[----:B------:R0:W-:Y:S01]  /*9bf0*/  @P2 STG.E.U8 desc[UR26][R4.64], R21 ;  /* 0x0000001504002986 */ /* 0x0001e2000c10111a */
[C---:B------:R-:W-:Y:S01]  /*9c00*/  LEA.HI.X.SX32 R7, R11.reuse, R3, 0x1, P6 ;  /* 0x000000030b077211 */ /* 0x040fe200030f0eff */
[----:B------:R-:W-:Y:S01]  /*9c10*/  VIADD R11, R11, UR5 ;  /* 0x000000050b0b7c36 */ /* 0x000fe20008000000 */
[----:B--2---:R-:W-:-:S02]  /*9c20*/  SHF.R.S32.HI R13, RZ, 0x8, R10 ;  /* 0x00000008ff0d7819 */ /* 0x004fc4000001140a */
[----:B------:R-:W-:Y:S01]  /*9c30*/  ISETP.LT.AND P3, PT, R12, UR19, !P0 ;  /* 0x000000130c007c0c */ /* 0x000fe2000c761270 */
[----:B------:R-:W-:Y:S01]  /*9c40*/  VIADD R10, R11, UR5 ;  /* 0x000000050b0a7c36 */ /* 0x000fe20008000000 */
[----:B------:R-:W-:Y:S01]  /*9c50*/  F2FP.SATFINITE.E4M3.F32.PACK_AB_MERGE_C R31, R31, R30, RZ ;  /* 0x0000001e1f1f723e */ /* 0x000fe200048070ff */
[----:B------:R2:W-:Y:S01]  /*9c60*/  @P1 STG.E.U8 desc[UR26][R6.64], R13 ;  /* 0x0000000d06001986 */ /* 0x0005e2000c10111a */
[----:B------:R-:W-:Y:S01]  /*9c70*/  IADD3 R8, P1, PT, R11, R2, RZ ;  /* 0x000000020b087210 */ /* 0x000fe20007f3e0ff */
[----:B------:R-:W-:Y:S01]  /*9c80*/  VIADD R12, R0, 0x15 ;  /* 0x00000015000c7836 */ /* 0x000fe20000000000 */
[----:B------:R-:W-:Y:S02]  /*9c90*/  F2FP.SATFINITE.E4M3.F32.PACK_AB_MERGE_C R33, R33, R32, RZ ;  /* 0x000000202121723e */ /* 0x000fe400048070ff */
[----:B------:R-:W-:Y:S01]  /*9ca0*/  LEA.HI.X.SX32 R9, R11, R3, 0x1, P1 ;  /* 0x000000030b097211 */ /* 0x000fe200008f0eff */
[----:B------:R-:W-:Y:S01]  /*9cb0*/  IMAD.MOV.U32 R11, RZ, RZ, R14 ;  /* 0x000000ffff0b7224 */ /* 0x000fe200078e000e */
[----:B0-----:R-:W-:-:S02]  /*9cc0*/  IADD3 R4, P6, PT, R10, R2, RZ ;  /* 0x000000020a047210 */ /* 0x001fc40007fde0ff */
[----:B------:R-:W-:Y:S01]  /*9cd0*/  PRMT R14, R25, 0x9910, RZ ;  /* 0x00009910190e7816 */ /* 0x000fe200000000ff */
[----:B------:R0:W-:Y:S01]  /*9ce0*/  @P5 STG.E.U8 desc[UR26][R8.64], R23 ;  /* 0x0000001708005986 */ /* 0x0001e2000c10111a */
[C---:B------:R-:W-:Y:S01]  /*9cf0*/  LEA.HI.X.SX32 R5, R10.reuse, R3, 0x1, P6 ;  /* 0x000000030a057211 */ /* 0x040fe200030f0eff */
[----:B------:R-:W-:Y:S01]  /*9d00*/  VIADD R10, R10, UR5 ;  /* 0x000000050a0a7c36 */ /* 0x000fe20008000000 */
[----:B--2---:R-:W-:Y:S02]  /*9d10*/  SHF.R.S32.HI R13, RZ, 0x8, R11 ;  /* 0x00000008ff0d7819 */ /* 0x004fe4000001140b */
[----:B------:R-:W-:Y:S01]  /*9d20*/  ISETP.LT.AND P2, PT, R12, UR19, !P0 ;  /* 0x000000130c007c0c */ /* 0x000fe2000c741270 */
[C---:B------:R-:W-:Y:S01]  /*9d30*/  VIADD R11, R10.reuse, UR5 ;  /* 0x000000050a0b7c36 */ /* 0x040fe20008000000 */
[----:B------:R-:W-:Y:S01]  /*9d40*/  F2FP.SATFINITE.E4M3.F32.PACK_AB_MERGE_C R35, R35, R34, RZ ;  /* 0x000000222323723e */ /* 0x000fe200048070ff */
[----:B------:R2:W-:Y:S01]  /*9d50*/  @P4 STG.E.U8 desc[UR26][R4.64], R13 ;  /* 0x0000000d04004986 */ /* 0x0005e2000c10111a */
[----:B------:R-:W-:Y:S01]  /*9d60*/  IADD3 R6, P4, PT, R10, R2, RZ ;  /* 0x000000020a067210 */ /* 0x000fe20007f9e0ff */
[----:B------:R-:W-:Y:S01]  /*9d70*/  VIADD R12, R0, 0x16 ;  /* 0x00000016000c7836 */ /* 0x000fe20000000000 */
[----:B------:R-:W-:-:S02]  /*9d80*/  F2FP.SATFINITE.E4M3.F32.PACK_AB_MERGE_C R37, R37, R36, RZ ;  /* 0x000000242525723e */ /* 0x000fc400048070ff */
[-C--:B------:R-:W-:Y:S01]  /*9d90*/  LEA.HI.X.SX32 R7, R10, R3.reuse, 0x1, P4 ;  /* 0x000000030a077211 */ /* 0x080fe200020f0eff */
[----:B------:R-:W-:Y:S01]  /*9da0*/  IMAD.MOV.U32 R10, RZ, RZ, R14 ;  /* 0x000000ffff0a7224 */ /* 0x000fe200078e000e */
[CC--:B0-----:R-:W-:Y:S02]  /*9db0*/  IADD3 R8, P6, PT, R11.reuse, R2.reuse, RZ ;  /* 0x000000020b087210 */ /* 0x0c1fe40007fde0ff */
[----:B------:R-:W-:Y:S01]  /*9dc0*/  ISETP.LT.AND P1, PT, R12, UR19, !P0 ;  /* 0x000000130c007c0c */ /* 0x000fe2000c721270 */
[----:B------:R-:W-:Y:S01]  /*9dd0*/  VIADD R12, R0, 0x17 ;  /* 0x00000017000c7836 */ /* 0x000fe20000000000 */
[C---:B------:R-:W-:Y:S01]  /*9de0*/  LEA.HI.X.SX32 R9, R11.reuse, R3, 0x1, P6 ;  /* 0x000000030b097211 */ /* 0x040fe200030f0eff */
[----:B------:R-:W-:Y:S01]  /*9df0*/  VIADD R11, R11, UR5 ;  /* 0x000000050b0b7c36 */ /* 0x000fe20008000000 */
[----:B--2---:R-:W-:Y:S01]  /*9e00*/  SHF.R.S32.HI R13, RZ, 0x8, R10 ;  /* 0x00000008ff0d7819 */ /* 0x004fe2000001140a */
[----:B------:R0:W-:Y:S01]  /*9e10*/  @P3 STG.E.U8 desc[UR26][R6.64], R25 ;  /* 0x0000001906003986 */ /* 0x0001e2000c10111a */
[----:B------:R-:W-:Y:S01]  /*9e20*/  PRMT R14, R27, 0x9910, RZ ;  /* 0x000099101b0e7816 */ /* 0x000fe200000000ff */
[C---:B------:R-:W-:Y:S01]  /*9e30*/  VIADD R10, R11.reuse, UR5 ;  /* 0x000000050b0a7c36 */ /* 0x040fe20008000000 */
[----:B------:R-:W-:Y:S01]  /*9e40*/  ISETP.LT.AND P5, PT, R12, UR19, !P0 ;  /* 0x000000130c007c0c */ /* 0x000fe2000c7a1270 */
[----:B------:R2:W-:Y:S01]  /*9e50*/  @P2 STG.E.U8 desc[UR26][R8.64], R13 ;  /* 0x0000000d08002986 */ /* 0x0005e2000c10111a */
[----:B------:R-:W-:Y:S01]  /*9e60*/  IADD3 R4, P2, PT, R11, R2, RZ ;  /* 0x000000020b047210 */ /* 0x000fe20007f5e0ff */
[----:B------:R-:W-:Y:S01]  /*9e70*/  VIADD R12, R0, 0x18 ;  /* 0x00000018000c7836 */ /* 0x000fe20000000000 */
[----:B------:R-:W-:-:S02]  /*9e80*/  F2FP.SATFINITE.E4M3.F32.PACK_AB_MERGE_C R39, R39, R38, RZ ;  /* 0x000000262727723e */ /* 0x000fc400048070ff */
[-C--:B------:R-:W-:Y:S01]  /*9e90*/  LEA.HI.X.SX32 R5, R11, R3.reuse, 0x1, P2 ;  /* 0x000000030b057211 */ /* 0x080fe200010f0eff */
[----:B------:R-:W-:Y:S01]  /*9ea0*/  IMAD.MOV.U32 R11, RZ, RZ, R14 ;  /* 0x000000ffff0b7224 */ /* 0x000fe200078e000e */
[----:B------:R-:W-:Y:S01]  /*9eb0*/  ISETP.LT.AND P4, PT, R12, UR19, !P0 ;  /* 0x000000130c007c0c */ /* 0x000fe2000c781270 */
[----:B------:R-:W-:Y:S01]  /*9ec0*/  VIADD R12, R0, 0x19 ;  /* 0x00000019000c7836 */ /* 0x000fe20000000000 */
[C---:B0-----:R-:W-:Y:S01]  /*9ed0*/  IADD3 R6, P6, PT, R10.reuse, R2, RZ ;  /* 0x000000020a067210 */ /* 0x041fe20007fde0ff */
[----:B------:R0:W-:Y:S01]  /*9ee0*/  @P1 STG.E.U8 desc[UR26][R4.64], R27 ;  /* 0x0000001b04001986 */ /* 0x0001e2000c10111a */
[----:B------:R-:W-:Y:S02]  /*9ef0*/  PRMT R14, R29, 0x9910, RZ ;  /* 0x000099101d0e7816 */ /* 0x000fe400000000ff */
[C---:B------:R-:W-:Y:S01]  /*9f00*/  LEA.HI.X.SX32 R7, R10.reuse, R3, 0x1, P6 ;  /* 0x000000030a077211 */ /* 0x040fe200030f0eff */
[----:B------:R-:W-:Y:S01]  /*9f10*/  VIADD R10, R10, UR5 ;  /* 0x000000050a0a7c36 */ /* 0x000fe20008000000 */
[----:B--2---:R-:W-:-:S02]  /*9f20*/  SHF.R.S32.HI R13, RZ, 0x8, R11 ;  /* 0x00000008ff0d7819 */ /* 0x004fc4000001140b */
[----:B------:R-:W-:Y:S01]  /*9f30*/  ISETP.LT.AND P3, PT, R12, UR19, !P0 ;  /* 0x000000130c007c0c */ /* 0x000fe2000c761270 */
[C---:B------:R-:W-:Y:S01]  /*9f40*/  VIADD R11, R10.reuse, UR5 ;  /* 0x000000050a0b7c36 */ /* 0x040fe20008000000 */
[----:B------:R-:W-:Y:S01]  /*9f50*/  F2FP.SATFINITE.E4M3.F32.PACK_AB_MERGE_C R41, R41, R40, RZ ;  /* 0x000000282929723e */ /* 0x000fe200048070ff */
[----:B------:R2:W-:Y:S01]  /*9f60*/  @P5 STG.E.U8 desc[UR26][R6.64], R13 ;  /* 0x0000000d06005986 */ /* 0x0005e2000c10111a */
[-C--:B------:R-:W-:Y:S01]  /*9f70*/  IADD3 R8, P5, PT, R10, R2.reuse, RZ ;  /* 0x000000020a087210 */ /* 0x080fe20007fbe0ff */
[----:B------:R-:W-:Y:S01]  /*9f80*/  VIADD R12, R0, 0x1a ;  /* 0x0000001a000c7836 */ /* 0x000fe20000000000 */
[C---:B0-----:R-:W-:Y:S02]  /*9f90*/  IADD3 R4, P6, PT, R11.reuse, R2, RZ ;  /* 0x000000020b047210 */ /* 0x041fe40007fde0ff */
[-C--:B------:R-:W-:Y:S01]  /*9fa0*/  LEA.HI.X.SX32 R9, R10, R3.reuse, 0x1, P5 ;  /* 0x000000030a097211 */ /* 0x080fe200028f0eff */
[----:B------:R-:W-:Y:S01]  /*9fb0*/  IMAD.MOV.U32 R10, RZ, RZ, R14 ;  /* 0x000000ffff0a7224 */ /* 0x000fe200078e000e */
[C---:B------:R-:W-:Y:S01]  /*9fc0*/  LEA.HI.X.SX32 R5, R11.reuse, R3, 0x1, P6 ;  /* 0x000000030b057211 */ /* 0x040fe200030f0eff */
[----:B------:R-:W-:Y:S01]  /*9fd0*/  VIADD R11, R11, UR5 ;  /* 0x000000050b0b7c36 */ /* 0x000fe20008000000 */
[----:B------:R-:W-:Y:S01]  /*9fe0*/  ISETP.LT.AND P2, PT, R12, UR19, !P0 ;  /* 0x000000130c007c0c */ /* 0x000fe2000c741270 */
[----:B------:R-:W-:Y:S01]  /*9ff0*/  VIADD R12, R0, 0x1b ;  /* 0x0000001b000c7836 */ /* 0x000fe20000000000 */
[----:B------:R0:W-:Y:S01]  /*a000*/  @P4 STG.E.U8 desc[UR26][R8.64], R29 ;  /* 0x0000001d08004986 */ /* 0x0001e2000c10111a */
[----:B--2---:R-:W-:Y:S01]  /*a010*/  SHF.R.S32.HI R13, RZ, 0x8, R10 ;  /* 0x00000008ff0d7819 */ /* 0x004fe2000001140a */
[----:B------:R-:W-:Y:S01]  /*a020*/  VIADD R10, R11, UR5 ;  /* 0x000000050b0a7c36 */ /* 0x000fe20008000000 */
[----:B------:R-:W-:-:S02]  /*a030*/  PRMT R14, R31, 0x9910, RZ ;  /* 0x000099101f0e7816 */ /* 0x000fc400000000ff */
[----:B------:R-:W-:Y:S01]  /*a040*/  ISETP.LT.AND P1, PT, R12, UR19, !P0 ;  /* 0x000000130c007c0c */ /* 0x000fe2000c721270 */
[----:B------:R2:W-:Y:S01]  /*a050*/  @P3 STG.E.U8 desc[UR26][R4.64], R13 ;  /* 0x0000000d04003986 */ /* 0x0005e2000c10111a */
[----:B------:R-:W-:Y:S01]  /*a060*/  IADD3 R6, P3, PT, R11, R2, RZ ;  /* 0x000000020b067210 */ /* 0x000fe20007f7e0ff */
[----:B------:R-:W-:Y:S01]  /*a070*/  VIADD R12, R0, 0x1c ;  /* 0x0000001c000c7836 */ /* 0x000fe20000000000 */
[----:B------:R-:W-:Y:S02]  /*a080*/  F2FP.SATFINITE.E4M3.F32.PACK_AB_MERGE_C R43, R43, R42, RZ ;  /* 0x0000002a2b2b723e */ /* 0x000fe400048070ff */
[-C--:B------:R-:W-:Y:S01]  /*a090*/  LEA.HI.X.SX32 R7, R11, R3.reuse, 0x1, P3 ;  /* 0x000000030b077211 */ /* 0x080fe200018f0eff */
[----:B------:R-:W-:Y:S01]  /*a0a0*/  IMAD.MOV.U32 R11, RZ, RZ, R14 ;  /* 0x000000ffff0b7224 */ /* 0x000fe200078e000e */
[-C--:B0-----:R-:W-:Y:S02]  /*a0b0*/  IADD3 R8, P6, PT, R10, R2.reuse, RZ ;  /* 0x000000020a087210 */ /* 0x081fe40007fde0ff */
[----:B------:R-:W-:Y:S01]  /*a0c0*/  ISETP.LT.AND P5, PT, R12, UR19, !P0 ;  /* 0x000000130c007c0c */ /* 0x000fe2000c7a1270 */
[----:B------:R-:W-:Y:S01]  /*a0d0*/  VIADD R12, R0, 0x1d ;  /* 0x0000001d000c7836 */ /* 0x000fe20000000000 */
[C---:B------:R-:W-:Y:S01]  /*a0e0*/  LEA.HI.X.SX32 R9, R10.reuse, R3, 0x1, P6 ;  /* 0x000000030a097211 */ /* 0x040fe200030f0eff */
[----:B------:R-:W-:Y:S01]  /*a0f0*/  VIADD R10, R10, UR5 ;  /* 0x000000050a0a7c36 */ /* 0x000fe20008000000 */
[----:B--2---:R-:W-:Y:S01]  /*a100*/  SHF.R.S32.HI R13, RZ, 0x8, R11 ;  /* 0x00000008ff0d7819 */ /* 0x004fe2000001140b */
[----:B------:R0:W-:Y:S01]  /*a110*/  @P2 STG.E.U8 desc[UR26][R6.64], R31 ;  /* 0x0000001f06002986 */ /* 0x0001e2000c10111a */
[----:B------:R-:W-:Y:S01]  /*a120*/  PRMT R14, R33, 0x9910, RZ ;  /* 0x00009910210e7816 */ /* 0x000fe200000000ff */
[----:B------:R-:W-:Y:S01]  /*a130*/  VIADD R11, R10, UR5 ;  /* 0x000000050a0b7c36 */ /* 0x000fe20008000000 */
        /* <DEDUP_REMOVED lines=9> */
[----:B0-----:R-:W-:Y:S01]  /*a1d0*/  IADD3 R6, P6, PT, R11, R2, RZ ;  /* 0x000000020b067210 */ /* 0x001fe20007fde0ff */
[----:B------:R0:W-:Y:S01]  /*a1e0*/  @P5 STG.E.U8 desc[UR26][R4.64], R33 ;  /* 0x0000002104005986 */ /* 0x0001e2000c10111a */
[----:B------:R-:W-:Y:S02]  /*a1f0*/  PRMT R14, R35, 0x9910, RZ ;  /* 0x00009910230e7816 */ /* 0x000fe400000000ff */
[C---:B------:R-:W-:Y:S01]  /*a200*/  LEA.HI.X.SX32 R7, R11.reuse, R3, 0x1, P6 ;  /* 0x000000030b077211 */ /* 0x040fe200030f0eff */
[----:B------:R-:W-:Y:S01]  /*a210*/  VIADD R11, R11, UR5 ;  /* 0x000000050b0b7c36 */ /* 0x000fe20008000000 */
[----:B--2---:R-:W-:-:S02]  /*a220*/  SHF.R.S32.HI R13, RZ, 0x8, R10 ;  /* 0x00000008ff0d7819 */ /* 0x004fc4000001140a */
[----:B------:R-:W-:Y:S01]  /*a230*/  ISETP.LT.AND P2, PT, R12, UR19, !P0 ;  /* 0x000000130c007c0c */ /* 0x000fe2000c741270 */
[----:B------:R-:W-:Y:S01]  /*a240*/  VIADD R10, R11, UR5 ;  /* 0x000000050b0a7c36 */ /* 0x000fe20008000000 */
[----:B------:R-:W-:Y:S01]  /*a250*/  F2FP.SATFINITE.E4M3.F32.PACK_AB_MERGE_C R47, R47, R46, RZ ;  /* 0x0000002e2f2f723e */ /* 0x000fe200048070ff */
[----:B------:R2:W-:Y:S01]  /*a260*/  @P4 STG.E.U8 desc[UR26][R6.64], R13 ;  /* 0x0000000d06004986 */ /* 0x0005e2000c10111a */
[CC--:B------:R-:W-:Y:S01]  /*a270*/  IADD3 R8, P4, PT, R11.reuse, R2.reuse, RZ ;  /* 0x000000020b087210 */ /* 0x0c0fe20007f9e0ff */
        /* <DEDUP_REMOVED lines=128> */
[----:B------:R-:W-:-:S02]  /*aa80*/  PRMT R15, R61, 0x9910, RZ ;  /* 0x000099103d0f7816 */ /* 0x000fc400000000ff */
        /* <DEDUP_REMOVED lines=12> */
[----:B------:R-:W-:Y:S01]  /*ab50*/  SHF.R.S32.HI R15, RZ, 0x8, R15 ;  /* 0x00000008ff0f7819 */ /* 0x000fe2000001140f */
        /* <DEDUP_REMOVED lines=51> */
[CC--:B0-----:R-:W-:Y:S02]  /*ae90*/  IADD3 R4, P6, PT, R10.reuse, R2.reuse, RZ ;  /* 0x000000020a047210 */ /* 0x0c1fe40007fde0ff */
[-C--:B------:R-:W-:Y:S01]  /*aea0*/  LEA.HI.X.SX32 R9, R11, R3.reuse, 0x1, P5 ;  /* 0x000000030b097211 */ /* 0x080fe200028f0eff */
[----:B------:R-:W-:Y:S01]  /*aeb0*/  IMAD.MOV.U32 R11, RZ, RZ, R14 ;  /* 0x000000ffff0b7224 */ /* 0x000fe200078e000e */
[CC--:B------:R-:W-:Y:S01]  /*aec0*/  LEA.HI.X.SX32 R5, R10.reuse, R3.reuse, 0x1, P6 ;  /* 0x000000030a057211 */ /* 0x0c0fe200030f0eff */
[----:B------:R-:W-:Y:S01]  /*aed0*/  VIADD R10, R10, UR5 ;  /* 0x000000050a0a7c36 */ /* 0x000fe20008000000 */
[----:B------:R-:W-:Y:S01]  /*aee0*/  ISETP.LT.AND P2, PT, R12, UR19, !P0 ;  /* 0x000000130c007c0c */ /* 0x000fe2000c741270 */
[C---:B------:R-:W-:Y:S01]  /*aef0*/  VIADD R12, R0.reuse, 0x39 ;  /* 0x00000039000c7836 */ /* 0x040fe20000000000 */
[----:B------:R0:W-:Y:S01]  /*af00*/  @P4 STG.E.U8 desc[UR26][R8.64], R59 ;  /* 0x0000003b08004986 */ /* 0x0001e2000c10111a */
[----:B--2---:R-:W-:Y:S01]  /*af10*/  SHF.R.S32.HI R13, RZ, 0x8, R11 ;  /* 0x00000008ff0d7819 */ /* 0x004fe2000001140b */
[----:B------:R-:W-:Y:S01]  /*af20*/  VIADD R7, R0, 0x3c ;  /* 0x0000003c00077836 */ /* 0x000fe20000000000 */
[C---:B------:R-:W-:Y:S01]  /*af30*/  IADD3 R6, P6, PT, R10.reuse, R2, RZ ;  /* 0x000000020a067210 */ /* 0x040fe20007fde0ff */
[----:B------:R-:W-:Y:S01]  /*af40*/  VIADD R11, R10, UR5 ;  /* 0x000000050a0b7c36 */ /* 0x000fe20008000000 */
[----:B------:R-:W-:Y:S01]  /*af50*/  ISETP.LT.AND P1, PT, R12, UR19, !P0 ;  /* 0x000000130c007c0c */ /* 0x000fe2000c721270 */
[----:B------:R2:W-:Y:S01]  /*af60*/  @P3 STG.E.U8 desc[UR26][R4.64], R13 ;  /* 0x0000000d04003986 */ /* 0x0005e2000c10111a */
[----:B------:R-:W-:Y:S01]  /*af70*/  ISETP.LT.AND P3, PT, R7, UR19, !P0 ;  /* 0x0000001307007c0c */ /* 0x000fe2000c761270 */
[----:B------:R-:W-:Y:S01]  /*af80*/  VIADD R12, R0, 0x3a ;  /* 0x0000003a000c7836 */ /* 0x000fe20000000000 */
[----:B------:R-:W-:Y:S01]  /*af90*/  LEA.HI.X.SX32 R7, R10, R3, 0x1, P6 ;  /* 0x000000030a077211 */ /* 0x000fe200030f0eff */
[----:B------:R-:W-:Y:S01]  /*afa0*/  VIADD R10, R0, 0x3d ;  /* 0x0000003d000a7836 */ /* 0x000fe20000000000 */
[----:B------:R-:W-:-:S02]  /*afb0*/  PRMT R17, R65, 0x9910, RZ ;  /* 0x0000991041117816 */ /* 0x000fc400000000ff */
[CC--:B0-----:R-:W-:Y:S01]  /*afc0*/  IADD3 R8, P6, PT, R11.reuse, R2.reuse, RZ ;  /* 0x000000020b087210 */ /* 0x0c1fe20007fde0ff */
[----:B------:R-:W-:Y:S01]  /*afd0*/  @P2 STG.E.U8 desc[UR26][R6.64], R61 ;  /* 0x0000003d06002986 */ /* 0x000fe2000c10111a */
[----:B------:R-:W-:Y:S01]  /*afe0*/  ISETP.LT.AND P5, PT, R12, UR19, !P0 ;  /* 0x000000130c007c0c */ /* 0x000fe2000c7a1270 */
[----:B------:R-:W-:Y:S01]  /*aff0*/  VIADD R12, R0, 0x3b ;  /* 0x0000003b000c7836 */ /* 0x000fe20000000000 */
[CC--:B------:R-:W-:Y:S01]  /*b000*/  LEA.HI.X.SX32 R9, R11.reuse, R3.reuse, 0x1, P6 ;  /* 0x000000030b097211 */ /* 0x0c0fe200030f0eff */
[----:B--2---:R-:W-:Y:S01]  /*b010*/  VIADD R5, R11, UR5 ;  /* 0x000000050b057c36 */ /* 0x004fe20008000000 */
[----:B------:R-:W-:Y:S02]  /*b020*/  ISETP.LT.AND P2, PT, R10, UR19, !P0 ;  /* 0x000000130a007c0c */ /* 0x000fe4000c741270 */
[----:B------:R-:W-:Y:S01]  /*b030*/  ISETP.LT.AND P4, PT, R12, UR19, !P0 ;  /* 0x000000130c007c0c */ /* 0x000fe2000c781270 */
[C---:B------:R-:W-:Y:S01]  /*b040*/  VIADD R11, R5.reuse, UR5 ;  /* 0x00000005050b7c36 */ /* 0x040fe20008000000 */
[----:B------:R-:W-:Y:S01]  /*b050*/  IADD3 R4, P6, PT, R5, R2, RZ ;  /* 0x0000000205047210 */ /* 0x000fe20007fde0ff */
[----:B------:R0:W-:Y:S01]  /*b060*/  @P1 STG.E.U8 desc[UR26][R8.64], R15 ;  /* 0x0000000f08001986 */ /* 0x0001e2000c10111a */
[----:B------:R-:W-:Y:S01]  /*b070*/  PRMT R19, R67, 0x9910, RZ ;  /* 0x0000991043137816 */ /* 0x000fe200000000ff */
[----:B------:R-:W-:Y:S01]  /*b080*/  VIADD R13, R11, UR5 ;  /* 0x000000050b0d7c36 */ /* 0x000fe20008000000 */
[----:B------:R-:W-:-:S02]  /*b090*/  LEA.HI.X.SX32 R5, R5, R3, 0x1, P6 ;  /* 0x0000000305057211 */ /* 0x000fc400030f0eff */
[-C--:B------:R-:W-:Y:S01]  /*b0a0*/  IADD3 R10, P1, PT, R11, R2.reuse, RZ ;  /* 0x000000020b0a7210 */ /* 0x080fe20007f3e0ff */
[C---:B------:R-:W-:Y:S01]  /*b0b0*/  VIADD R14, R13.reuse, UR5 ;  /* 0x000000050d0e7c36 */ /* 0x040fe20008000000 */
[-C--:B------:R-:W-:Y:S01]  /*b0c0*/  IADD3 R12, P6, PT, R13, R2.reuse, RZ ;  /* 0x000000020d0c7210 */ /* 0x080fe20007fde0ff */
[----:B------:R2:W-:Y:S01]  /*b0d0*/  @P5 STG.E.U8 desc[UR26][R4.64], R63 ;  /* 0x0000003f04005986 */ /* 0x0005e2000c10111a */
[-C--:B------:R-:W-:Y:S02]  /*b0e0*/  LEA.HI.X.SX32 R11, R11, R3.reuse, 0x1, P1 ;  /* 0x000000030b0b7211 */ /* 0x080fe400008f0eff */
[-C--:B------:R-:W-:Y:S01]  /*b0f0*/  LEA.HI.X.SX32 R13, R13, R3.reuse, 0x1, P6 ;  /* 0x000000030d0d7211 */ /* 0x080fe200030f0eff */
[C---:B0-----:R-:W-:Y:S01]  /*b100*/  VIADD R9, R14.reuse, UR5 ;  /* 0x000000050e097c36 */ /* 0x041fe20008000000 */
[----:B------:R-:W-:Y:S01]  /*b110*/  IADD3 R6, P6, PT, R14, R2, RZ ;  /* 0x000000020e067210 */ /* 0x000fe20007fde0ff */
[----:B------:R-:W-:Y:S01]  /*b120*/  VIADD R15, R0, 0x3f ;  /* 0x0000003f000f7836 */ /* 0x000fe20000000000 */
[----:B------:R-:W-:Y:S01]  /*b130*/  ISETP.LT.AND P1, PT, R16, UR19, !P0 ;  /* 0x0000001310007c0c */ /* 0x000fe2000c721270 */
[----:B------:R-:W-:Y:S01]  /*b140*/  VIADD R0, R9, UR5 ;  /* 0x0000000509007c36 */ /* 0x000fe20008000000 */
[----:B------:R-:W-:-:S02]  /*b150*/  LEA.HI.X.SX32 R7, R14, R3, 0x1, P6 ;  /* 0x000000030e077211 */ /* 0x000fc400030f0eff */
[-C--:B------:R-:W-:Y:S02]  /*b160*/  IADD3 R8, P6, PT, R9, R2.reuse, RZ ;  /* 0x0000000209087210 */ /* 0x080fe40007fde0ff */
[----:B------:R-:W-:Y:S02]  /*b170*/  ISETP.LT.AND P0, PT, R15, UR19, !P0 ;  /* 0x000000130f007c0c */ /* 0x000fe4000c701270 */
[----:B------:R-:W-:Y:S02]  /*b180*/  PRMT R15, R63, 0x9910, RZ ;  /* 0x000099103f0f7816 */ /* 0x000fe400000000ff */
[----:B------:R-:W-:Y:S02]  /*b190*/  LEA.HI.X.SX32 R9, R9, R3, 0x1, P6 ;  /* 0x0000000309097211 */ /* 0x000fe400030f0eff */
[----:B------:R-:W-:Y:S02]  /*b1a0*/  IADD3 R2, P6, PT, R0, R2, RZ ;  /* 0x0000000200027210 */ /* 0x000fe40007fde0ff */
[----:B------:R-:W-:-:S02]  /*b1b0*/  SHF.R.S32.HI R15, RZ, 0x8, R15 ;  /* 0x00000008ff0f7819 */ /* 0x000fc4000001140f */
[----:B------:R-:W-:Y:S02]  /*b1c0*/  SHF.R.S32.HI R17, RZ, 0x8, R17 ;  /* 0x00000008ff117819 */ /* 0x000fe40000011411 */
[----:B------:R-:W-:Y:S01]  /*b1d0*/  LEA.HI.X.SX32 R3, R0, R3, 0x1, P6 ;  /* 0x0000000300037211 */ /* 0x000fe200030f0eff */
[----:B------:R2:W-:Y:S01]  /*b1e0*/  @P4 STG.E.U8 desc[UR26][R10.64], R15 ;  /* 0x0000000f0a004986 */ /* 0x0005e2000c10111a */
[----:B------:R-:W-:-:S03]  /*b1f0*/  SHF.R.S32.HI R19, RZ, 0x8, R19 ;  /* 0x00000008ff137819 */ /* 0x000fc60000011413 */
[----:B------:R2:W-:Y:S04]  /*b200*/  @P3 STG.E.U8 desc[UR26][R12.64], R65 ;  /* 0x000000410c003986 */ /* 0x0005e8000c10111a */
[----:B------:R2:W-:Y:S04]  /*b210*/  @P2 STG.E.U8 desc[UR26][R6.64], R17 ;  /* 0x0000001106002986 */ /* 0x0005e8000c10111a */
[----:B------:R2:W-:Y:S04]  /*b220*/  @P1 STG.E.U8 desc[UR26][R8.64], R67 ;  /* 0x0000004308001986 */ /* 0x0005e8000c10111a */
[----:B------:R2:W-:Y:S01]  /*b230*/  @P0 STG.E.U8 desc[UR26][R2.64], R19 ;  /* 0x0000001302000986 */ /* 0x0005e2000c10111a */
[----:B-1----:R-:W-:Y:S06]  /*b240*/  BAR.SYNC.DEFER_BLOCKING 0x0 ;  /* 0x0000000000007b1d */ /* 0x002fec0000010000 */
[----:B------:R-:W-:Y:S05]  /*b250*/  BRA.U UP0, `(.L_x_13) ;  /* 0x0000000100a07547 */ /* 0x000fea000b800000 */
[----:B------:R-:W0:Y:S01]  /*b260*/  S2UR UR5, SR_CgaCtaId ;  /* 0x00000000000579c3 */ /* 0x000e220000008800 */
[----:B------:R-:W-:Y:S01]  /*b270*/  NOP ;  /* 0x0000000000007918 */ /* 0x000fe20000000000 */
[----:B------:R-:W-:Y:S01]  /*b280*/  UMOV UR4, 0x50 ;  /* 0x0000005000047882 */ /* 0x000fe20000000000 */
[----:B------:R-:W-:Y:S02]  /*b290*/  IMAD.U32 R0, RZ, RZ, UR12 ;  /* 0x0000000cff007e24 */ /* 0x000fe4000f8e00ff */
[----:B--2---:R-:W-:Y:S02]  /*b2a0*/  IMAD.MOV.U32 R3, RZ, RZ, 0x3 ;  /* 0x00000003ff037424 */ /* 0x004fe400078e00ff */
[----:B------:R-:W-:Y:S01]  /*b2b0*/  IMAD.MOV.U32 R7, RZ, RZ, 0x1 ;  /* 0x00000001ff077424 */ /* 0x000fe200078e00ff */
[----:B------:R-:W-:-:S04]  /*b2c0*/  LOP3.LUT R0, R0, 0xffff, RZ, 0xc0, !PT ;  /* 0x0000ffff00007812 */ /* 0x000fc800078ec0ff */
[----:B------:R-:W-:-:S05]  /*b2d0*/  SHF.R.U32.HI R0, RZ, 0x5, R0 ;  /* 0x00000005ff007819 */ /* 0x000fca0000011600 */
[----:B------:R-:W-:Y:S01]  /*b2e0*/  VIADD R2, R0, 0x10 ;  /* 0x0000001000027836 */ /* 0x000fe20000000000 */
[----:B------:R-:W-:Y:S01]  /*b2f0*/  SHF.L.U32 R0, R3, R0, RZ ;  /* 0x0000000003007219 */ /* 0x000fe200000006ff */
[----:B0-----:R-:W-:-:S03]  /*b300*/  ULEA UR6, UR5, UR4, 0x18 ;  /* 0x0000000405067291 */ /* 0x001fc6000f8ec0ff */
[----:B------:R-:W-:-:S04]  /*b310*/  SHF.L.U32 R3, R7, R2, RZ ;  /* 0x0000000207037219 */ /* 0x000fc800000006ff */
[----:B------:R-:W-:Y:S02]  /*b320*/  LOP3.LUT R0, R3, R0, RZ, 0xfc, !PT ;  /* 0x0000000003007212 */ /* 0x000fe400078efcff */
[----:B------:R-:W0:Y:S02]  /*b330*/  LDS R5, [UR6] ;  /* 0x00000006ff057984 */ /* 0x000e240008000800 */
[C---:B------:R-:W-:Y:S02]  /*b340*/  LOP3.LUT R2, R0.reuse, 0xffff, RZ, 0xc0, !PT ;  /* 0x0000ffff00027812 */ /* 0x040fe400078ec0ff */
[----:B0-----:R-:W-:-:S04]  /*b350*/  LOP3.LUT R3, R0, 0xffff, R5, 0x80, !PT ;  /* 0x0000ffff00037812 */ /* 0x001fc800078e8005 */
[----:B------:R-:W-:-:S13]  /*b360*/  ISETP.NE.AND P0, PT, R3, R2, PT ;  /* 0x000000020300720c */ /* 0x000fda0003f05270 */
[----:B------:R-:W-:Y:S05]  /*b370*/  @P0 BRA `(.L_x_14) ;  /* 0x0000000000500947 */ /* 0x000fea0003800000 */
[----:B------:R-:W-:Y:S02]  /*b380*/  SHF.R.U32.HI R5, RZ, 0x10, R5 ;  /* 0x00000010ff057819 */ /* 0x000fe40000011605 */
[----:B------:R-:W-:-:S04]  /*b390*/  SHF.R.U32.HI R2, RZ, 0x10, R0 ;  /* 0x00000010ff027819 */ /* 0x000fc80000011600 */
[----:B------:R-:W-:-:S04]  /*b3a0*/  LOP3.LUT R5, R5, R2, RZ, 0xc0, !PT ;  /* 0x0000000205057212 */ /* 0x000fc800078ec0ff */
[----:B------:R-:W-:-:S13]  /*b3b0*/  ISETP.NE.AND P0, PT, R5, R2, PT ;  /* 0x000000020500720c */ /* 0x000fda0003f05270 */
[----:B------:R-:W-:Y:S05]  /*b3c0*/  @P0 BRA `(.L_x_15) ;  /* 0x0000000000300947 */ /* 0x000fea0003800000 */
[----:B------:R-:W-:Y:S01]  /*b3d0*/  R2UR UR4, R0 ;  /* 0x00000000000472ca */ /* 0x000fe200000e0000 */
[----:B------:R-:W-:Y:S01]  /*b3e0*/  VOTEU.ANY UR5, UPT, PT ;  /* 0x0000000000057886 */ /* 0x000fe200038e0100 */
[----:B------:R-:W0:Y:S01]  /*b3f0*/  S2R R0, SR_LANEID ;  /* 0x0000000000007919 */ /* 0x000e220000000000 */
[----:B------:R-:W-:-:S10]  /*b400*/  UFLO.U32 UR5, UR5 ;  /* 0x00000005000572bd */ /* 0x000fd400080e0000 */
[----:B------:R-:W-:-:S06]  /*b410*/  ULOP3.LUT UR4, URZ, UR4, URZ, 0x33, !UPT ;  /* 0x00000004ff047292 */ /* 0x000fcc000f8e33ff */
[----:B------:R-:W-:-:S04]  /*b420*/  IMAD.U32 R2, RZ, RZ, UR4 ;  /* 0x00000004ff027e24 */ /* 0x000fc8000f8e00ff */
[----:B------:R-:W1:Y:S02]  /*b430*/  REDUX UR7, R2 ;  /* 0x00000000020773c4 */ /* 0x000e640000000000 */
[----:B------:R3:W-:Y:S01]  /*b440*/  UTCATOMSWS.AND URZ, UR4 ;  /* 0x0000000400ff79e3 */ /* 0x0007e20008000000 */
[----:B0-----:R-:W-:Y:S01]  /*b450*/  ISETP.EQ.U32.AND P0, PT, R0, UR5, PT ;  /* 0x0000000500007c0c */ /* 0x001fe2000bf02070 */
[----:B-1----:R-:W-:-:S12]  /*b460*/  IMAD.U32 R0, RZ, RZ, UR7 ;  /* 0x00000007ff007e24 */ /* 0x002fd8000f8e00ff */
[----:B------:R3:W-:Y:S01]  /*b470*/  @P0 ATOMS.AND RZ, [UR6], R0 ;  /* 0x00000000ffff098c */ /* 0x0007e2000a800006 */
[----:B------:R-:W-:Y:S05]  /*b480*/  BRA `(.L_x_13) ;  /* 0x0000000000147947 */ /* 0x000fea0003800000 */
.L_x_15:
[----:B------:R-:W-:-:S07]  /*b490*/  MOV R2, 0xb4b0 ;  /* 0x0000b4b000027802 */ /* 0x000fce0000000f00 */
[----:B------:R-:W-:Y:S05]  /*b4a0*/  CALL.REL.NOINC `($__internal_0_$__cuda_sm10x_tcgen05_guardrail_trap_col_being_dealloced_not_returned_by_alloc) ;  /* 0x00000000002c7944 */ /* 0x000fea0003c00000 */
[----:B------:R-:W-:Y:S05]  /*b4b0*/  BRA `(.L_x_13) ;  /* 0x0000000000087947 */ /* 0x000fea0003800000 */
.L_x_14:
[----:B------:R-:W-:-:S07]  /*b4c0*/  MOV R2, 0xb4e0 ;  /* 0x0000b4e000027802 */ /* 0x000fce0000000f00 */
[----:B------:R-:W-:Y:S05]  /*b4d0*/  CALL.REL.NOINC `($__internal_2_$__cuda_sm10x_tcgen05_guardrail_trap_unallocated_columns_being_dealloced) ;  /* 0x0000000000387944 */ /* 0x000fea0003c00000 */
.L_x_13:
[----:B------:R-:W-:Y:S01]  /*b4e0*/  NOP ;  /* 0x0000000000007918 */ /* 0x000fe20000000000 */
[----:B---3--:R-:W-:Y:S05]  /*b4f0*/  EXIT ;  /* 0x000000000000794d */ /* 0x008fea0003800000 */
.L_x_8:
[----:B------:R-:W0:Y:S02]  /*b500*/  SYNCS.PHASECHK.TRANS64.TRYWAIT P5, [UR10], R34 ;  /* 0x00000022ff0075a7 */ /* 0x000e2400080a110a */
[----:B0-----:R-:W-:Y:S05]  /*b510*/  @!P5 BRA `(.L_x_8) ;  /* 0xfffffffc00f8d947 */ /* 0x001fea000383ffff */
[----:B------:R-:W-:Y:S05]  /*b520*/  BRA `(.L_x_16) ;  /* 0xffffffb400007947 */ /* 0x000fea000383ffff */
.L_x_12:
[----:B------:R-:W3:Y:S02]  /*b530*/  SYNCS.PHASECHK.TRANS64.TRYWAIT P0, [UR10], R3 ;  /* 0x00000003ff0075a7 */ /* 0x000ee4000800110a */
[----:B---3--:R-:W-:Y:S05]  /*b540*/  @!P0 BRA `(.L_x_12) ;  /* 0xfffffffc00f88947 */ /* 0x008fea000383ffff */
[----:B------:R-:W-:Y:S05]  /*b550*/  BRA `(.L_x_11) ;  /* 0xffffffdc00347947 */ /* 0x000fea000383ffff */
        .weak           $__internal_0_$__cuda_sm10x_tcgen05_guardrail_trap_col_being_dealloced_not_returned_by_alloc
        .type           $__internal_0_$__cuda_sm10x_tcgen05_guardrail_trap_col_being_dealloced_not_returned_by_alloc,@function
        .size           $__internal_0_$__cuda_sm10x_tcgen05_guardrail_trap_col_being_dealloced_not_returned_by_alloc,($__internal_1_$__cuda_sm10x_tcgen05_guardrail_trap_phase_invalid_during_alloc - $__internal_0_$__cuda_sm10x_tcgen05_guardrail_trap_col_being_dealloced_not_returned_by_alloc)
$__internal_0_$__cuda_sm10x_tcgen05_guardrail_trap_col_being_dealloced_not_returned_by_alloc:
[----:B------:R-:W-:Y:S05]  /*b560*/  BPT.TRAP 0x1 ;  /* 0x000000040000795c */ /* 0x000fea0000300000 */
[----:B------:R-:W-:-:S04]  /*b570*/  IMAD.MOV.U32 R3, RZ, RZ, 0x0 ;  /* 0x00000000ff037424 */ /* 0x000fc800078e00ff */
[----:B------:R-:W-:Y:S05]  /*b580*/  RET.REL.NODEC R2 `(matmul_kernel) ;  /* 0xffffff48029c7950 */ /* 0x000fea0003c3ffff */
        .weak           $__internal_1_$__cuda_sm10x_tcgen05_guardrail_trap_phase_invalid_during_alloc
        .type           $__internal_1_$__cuda_sm10x_tcgen05_guardrail_trap_phase_invalid_during_alloc,@function
        .size           $__internal_1_$__cuda_sm10x_tcgen05_guardrail_trap_phase_invalid_during_alloc,($__internal_2_$__cuda_sm10x_tcgen05_guardrail_trap_unallocated_columns_being_dealloced - $__internal_1_$__cuda_sm10x_tcgen05_guardrail_trap_phase_invalid_during_alloc)
$__internal_1_$__cuda_sm10x_tcgen05_guardrail_trap_phase_invalid_during_alloc:
[----:B------:R-:W-:Y:S05]  /*b590*/  BPT.TRAP 0x1 ;  /* 0x000000040000795c */ /* 0x000fea0000300000 */
[----:B------:R-:W-:-:S04]  /*b5a0*/  IMAD.MOV.U32 R3, RZ, RZ, 0x0 ;  /* 0x00000000ff037424 */ /* 0x000fc800078e00ff */
[----:B------:R-:W-:Y:S05]  /*b5b0*/  RET.REL.NODEC R2 `(matmul_kernel) ;  /* 0xffffff4802907950 */ /* 0x000fea0003c3ffff */
        .weak           $__internal_2_$__cuda_sm10x_tcgen05_guardrail_trap_unallocated_columns_being_dealloced
        .type           $__internal_2_$__cuda_sm10x_tcgen05_guardrail_trap_unallocated_columns_being_dealloced,@function
        .size           $__internal_2_$__cuda_sm10x_tcgen05_guardrail_trap_unallocated_columns_being_dealloced,(.L_x_20 - $__internal_2_$__cuda_sm10x_tcgen05_guardrail_trap_unallocated_columns_being_dealloced)
$__internal_2_$__cuda_sm10x_tcgen05_guardrail_trap_unallocated_columns_being_dealloced:
[----:B------:R-:W-:Y:S05]  /*b5c0*/  BPT.TRAP 0x1 ;  /* 0x000000040000795c */ /* 0x000fea0000300000 */
[----:B------:R-:W-:-:S04]  /*b5d0*/  IMAD.MOV.U32 R3, RZ, RZ, 0x0 ;  /* 0x00000000ff037424 */ /* 0x000fc800078e00ff */
[----:B------:R-:W-:Y:S05]  /*b5e0*/  RET.REL.NODEC R2 `(matmul_kernel) ;  /* 0xffffff4802847950 */ /* 0x000fea0003c3ffff */
.L_x_17:
[----:B------:R-:W-:-:S00]  /*b5f0*/  BRA `(.L_x_17) ;  /* 0xfffffffc00fc7947 */ /* 0x000fc0000383ffff */
[----:B------:R-:W-:-:S00]  /*b600*/  NOP ;  /* 0x0000000000007918 */ /* 0x000fc00000000000 */
[----:B------:R-:W-:-:S00]  /*b610*/  NOP ;  /* 0x0000000000007918 */ /* 0x000fc00000000000 */
[----:B------:R-:W-:-:S00]  /*b620*/  NOP ;  /* 0x0000000000007918 */ /* 0x000fc00000000000 */
[----:B------:R-:W-:-:S00]  /*b630*/  NOP ;  /* 0x0000000000007918 */ /* 0x000fc00000000000 */
[----:B------:R-:W-:-:S00]  /*b640*/  NOP ;  /* 0x0000000000007918 */ /* 0x000fc00000000000 */
[----:B------:R-:W-:-:S00]  /*b650*/  NOP ;  /* 0x0000000000007918 */ /* 0x000fc00000000000 */
[----:B------:R-:W-:-:S00]  /*b660*/  NOP ;  /* 0x0000000000007918 */ /* 0x000fc00000000000 */
[----:B------:R-:W-:-:S00]  /*b670*/  NOP ;  /* 0x0000000000007918 */ /* 0x000fc00000000000 */
.L_x_20:


//--------------------- .nv.shared.matmul_kernel  --------------------------
	.section	.nv.shared.matmul_kernel,"aw",@nobits
	.sectionflags	@""
	.align	16
	.zero		1024


//--------------------- .nv.shared.reserved.0     --------------------------
	.section	.nv.shared.reserved.0,"aw",@nobits
	.align	8
	.weak		__nv_reservedSMEM_offset_0_alias
	.size		__nv_reservedSMEM_offset_0_alias, 0, 64
	.other		__nv_reservedSMEM_offset_0_alias,@"STO_CUDA_RESERVED_SHARED STV_DEFAULT"
__nv_reservedSMEM_offset_0_alias:
	.zero		0
.nv.shared.reserved.0:
	.zero		64
	.weak		__nv_reservedSMEM_allocation_phase
	.type		__nv_reservedSMEM_allocation_phase,@object
	.size		__nv_reservedSMEM_allocation_phase,(.L_0 - __nv_reservedSMEM_allocation_phase)
__nv_reservedSMEM_allocation_phase:
	.zero		1
.L_0:
	.zero		7
	.weak		__nv_reservedSMEM_devtool_atexit_pc
	.type		__nv_reservedSMEM_devtool_atexit_pc,@object
	.size		__nv_reservedSMEM_devtool_atexit_pc,(__nv_reservedSMEM_allocation_mask - __nv_reservedSMEM_devtool_atexit_pc)
__nv_reservedSMEM_devtool_atexit_pc:
	.zero		8
	.weak		__nv_reservedSMEM_allocation_mask
	.type		__nv_reservedSMEM_allocation_mask,@object
	.size		__nv_reservedSMEM_allocation_mask,(.L_2 - __nv_reservedSMEM_allocation_mask)
__nv_reservedSMEM_allocation_mask:
	.zero		4
.L_2:


//--------------------- .nv.constant0.matmul_kernel --------------------------
	.section	.nv.constant0.matmul_kernel,"a",@progbits
	.sectionflags	@""
	.align	4
.nv.constant0.matmul_kernel:
	.zero		976


//--------------------- SYMBOLS --------------------------

	.type		.nv.reservedSmem.offset0,@object
	.size		.nv.reservedSmem.offset0,0x4
	.type		.nv.reservedSmem.cap,@object
	.size		.nv.reservedSmem.cap,0x4
